// auto-generated by cutlass_sweep.gemm — config: {"arch": "sm_90", "cluster_m": 2, "cluster_n": 1, "dtype": "fp32", "dtype_b": "fp32", "layout": "nt", "stages": 0, "tile_k": 64, "tile_m": 256, "tile_n": 64}
#include "cutlass/cutlass.h"
#include "cutlass/gemm/collective/collective_builder.hpp"
#include "cutlass/gemm/device/gemm_universal_adapter.h"
#include "cutlass/gemm/kernel/gemm_universal.hpp"
#include "cutlass/epilogue/collective/collective_builder.hpp"

using ElemA = float;
using ElemB = float;
using ElemCD = float;
using Acc  = float;
using TileShape    = cute::Shape<cute::_256, cute::_64, cute::_64>;
using ClusterShape = cute::Shape<cute::_2, cute::_1, cute::_1>;

using CollectiveEpilogue = typename cutlass::epilogue::collective::CollectiveBuilder<
    cutlass::arch::Sm90, cutlass::arch::OpClassTensorOp,
    TileShape, ClusterShape,
    cutlass::epilogue::collective::EpilogueTileAuto,
    Acc, Acc,
    ElemCD, cutlass::layout::RowMajor, 128 / cutlass::sizeof_bits<ElemCD>::value,
    ElemCD, cutlass::layout::RowMajor, 128 / cutlass::sizeof_bits<ElemCD>::value,
    cutlass::epilogue::collective::EpilogueScheduleAuto
  >::CollectiveOp;

using CollectiveMainloop = typename cutlass::gemm::collective::CollectiveBuilder<
    cutlass::arch::Sm90, cutlass::arch::OpClassTensorOp,
    ElemA, cutlass::layout::RowMajor, 128 / cutlass::sizeof_bits<ElemA>::value,
    ElemB, cutlass::layout::ColumnMajor, 128 / cutlass::sizeof_bits<ElemB>::value,
    Acc,
    TileShape, ClusterShape,
    cutlass::gemm::collective::StageCountAutoCarveout<static_cast<int>(sizeof(typename CollectiveEpilogue::SharedStorage))>,
    cutlass::gemm::collective::KernelScheduleAuto
  >::CollectiveOp;

using GemmKernel = cutlass::gemm::kernel::GemmUniversal<
    cute::Shape<int,int,int,int>,
    CollectiveMainloop,
    CollectiveEpilogue
>;
using Gemm = cutlass::gemm::device::GemmUniversalAdapter<GemmKernel>;

// Force the device kernel symbol into the cubin without needing a host main.
auto* _anchor = &cutlass::device_kernel<GemmKernel>;


// ===== COMPILED SASS (sm_90a) =====

	.target	sm_90a

	.elftype	@"ET_EXEC"


//--------------------- .note.nv.tkinfo           --------------------------
	.section	.note.nv.tkinfo,"",@"SHT_NOTE"
	.sectionflags	@"SHF_NOTE_NV_TKINFO"
	.tkinfo
        /*0018*/ 	.word	0x00000002
        /*0030*/ 	.string	""
        /*0030*/ 	.string	"ptxas"
        /*0030*/ 	.string	"Cuda compilation tools, release 13.0, V13.0.88"
        /*0030*/ 	.string	"Build cuda_13.0.r13.0/compiler.36424714_0"
        /*0030*/ 	.string	"-arch sm_90a -m 64 "



//--------------------- .note.nv.cuinfo           --------------------------
	.section	.note.nv.cuinfo,"",@"SHT_NOTE"
	.sectionflags	@"SHF_NOTE_NV_CUINFO"
        /*0018*/ 	.short	0x0002
        /*001a*/ 	.short	0x005a
        /*001c*/ 	.short	0x0082
	.zero		2


//--------------------- .nv.info                  --------------------------
	.section	.nv.info,"",@"SHT_CUDA_INFO"
	.align	4


	//----- nvinfo : EIATTR_REGCOUNT
	.align		4
        /*0000*/ 	.byte	0x04, 0x2f
        /*0002*/ 	.short	(.L_15 - .L_14)
	.align		4
.L_14:
        /*0004*/ 	.word	index@(_ZN7cutlass13device_kernelINS_4gemm6kernel13GemmUniversalIN4cute5tupleIJiiiiEEENS1_10collective13CollectiveMmaINS1_34MainloopSm90TmaGmmaWarpSpecializedILi2ENS5_IJNS4_1CILi2EEENSA_ILi1EEESC_EEENS1_35KernelTmaWarpSpecializedCooperativeEEENS5_IJNSA_ILi256EEENSA_ILi64EEESH_EEEfNS5_IJlSC_lEEEfSJ_NS4_8TiledMMAINS4_8MMA_AtomIJNS4_4SM904GMMA29MMA_64x64x8_F32TF32TF32_SS_TNILNSN_7ScaleInE1ELSP_1EEEEEENS4_6LayoutISD_NS5_IJSC_NSA_ILi0EEEST_EEEEENS5_IJNS4_10UnderscoreESW_SW_EEEEENS4_13SM90_TMA_LOADENS4_14ComposedLayoutINS4_7SwizzleILi3ELi4ELi3EEENS4_18smem_ptr_flag_bitsILi32EEENSS_INS5_IJNSA_ILi8EEENSA_ILi32EEEEEENS5_IJS16_SC_EEEEEEEvNS4_8identityENS4_23SM90_TMA_LOAD_MULTICASTES1A_vS1B_EENS_8epilogue10collective6detail29Sm90TmaWarpSpecializedAdapterINS1F_15DefaultEpilogueIfSJ_SJ_NS1E_6thread17LinearCombinationIfLi1EffLNS1J_9ScaleType4KindE0ELNS_15FloatRoundStyleE2EfEENS1_15EpilogueDefaultEEEEEvvEEEEvNT_6ParamsE)
        /*0008*/ 	.word	0x000000a8


	//----- nvinfo : EIATTR_FRAME_SIZE
	.align		4
.L_15:
        /*000c*/ 	.byte	0x04, 0x11
        /*000e*/ 	.short	(.L_17 - .L_16)
	.align		4
.L_16:
        /*0010*/ 	.word	index@(_ZN7cutlass13device_kernelINS_4gemm6kernel13GemmUniversalIN4cute5tupleIJiiiiEEENS1_10collective13CollectiveMmaINS1_34MainloopSm90TmaGmmaWarpSpecializedILi2ENS5_IJNS4_1CILi2EEENSA_ILi1EEESC_EEENS1_35KernelTmaWarpSpecializedCooperativeEEENS5_IJNSA_ILi256EEENSA_ILi64EEESH_EEEfNS5_IJlSC_lEEEfSJ_NS4_8TiledMMAINS4_8MMA_AtomIJNS4_4SM904GMMA29MMA_64x64x8_F32TF32TF32_SS_TNILNSN_7ScaleInE1ELSP_1EEEEEENS4_6LayoutISD_NS5_IJSC_NSA_ILi0EEEST_EEEEENS5_IJNS4_10UnderscoreESW_SW_EEEEENS4_13SM90_TMA_LOADENS4_14ComposedLayoutINS4_7SwizzleILi3ELi4ELi3EEENS4_18smem_ptr_flag_bitsILi32EEENSS_INS5_IJNSA_ILi8EEENSA_ILi32EEEEEENS5_IJS16_SC_EEEEEEEvNS4_8identityENS4_23SM90_TMA_LOAD_MULTICASTES1A_vS1B_EENS_8epilogue10collective6detail29Sm90TmaWarpSpecializedAdapterINS1F_15DefaultEpilogueIfSJ_SJ_NS1E_6thread17LinearCombinationIfLi1EffLNS1J_9ScaleType4KindE0ELNS_15FloatRoundStyleE2EfEENS1_15EpilogueDefaultEEEEEvvEEEEvNT_6ParamsE)
        /*0014*/ 	.word	0x00000000


	//----- nvinfo : EIATTR_MIN_STACK_SIZE
	.align		4
.L_17:
        /*0018*/ 	.byte	0x04, 0x12
        /*001a*/ 	.short	(.L_19 - .L_18)
	.align		4
.L_18:
        /*001c*/ 	.word	index@(_ZN7cutlass13device_kernelINS_4gemm6kernel13GemmUniversalIN4cute5tupleIJiiiiEEENS1_10collective13CollectiveMmaINS1_34MainloopSm90TmaGmmaWarpSpecializedILi2ENS5_IJNS4_1CILi2EEENSA_ILi1EEESC_EEENS1_35KernelTmaWarpSpecializedCooperativeEEENS5_IJNSA_ILi256EEENSA_ILi64EEESH_EEEfNS5_IJlSC_lEEEfSJ_NS4_8TiledMMAINS4_8MMA_AtomIJNS4_4SM904GMMA29MMA_64x64x8_F32TF32TF32_SS_TNILNSN_7ScaleInE1ELSP_1EEEEEENS4_6LayoutISD_NS5_IJSC_NSA_ILi0EEEST_EEEEENS5_IJNS4_10UnderscoreESW_SW_EEEEENS4_13SM90_TMA_LOADENS4_14ComposedLayoutINS4_7SwizzleILi3ELi4ELi3EEENS4_18smem_ptr_flag_bitsILi32EEENSS_INS5_IJNSA_ILi8EEENSA_ILi32EEEEEENS5_IJS16_SC_EEEEEEEvNS4_8identityENS4_23SM90_TMA_LOAD_MULTICASTES1A_vS1B_EENS_8epilogue10collective6detail29Sm90TmaWarpSpecializedAdapterINS1F_15DefaultEpilogueIfSJ_SJ_NS1E_6thread17LinearCombinationIfLi1EffLNS1J_9ScaleType4KindE0ELNS_15FloatRoundStyleE2EfEENS1_15EpilogueDefaultEEEEEvvEEEEvNT_6ParamsE)
        /*0020*/ 	.word	0x00000000
.L_19:


//--------------------- .nv.compat                --------------------------
	.section	.nv.compat,"",@"SHT_CUDA_COMPAT_INFO"
	.align	4
        /*0000*/ 	.byte	0x02, 0x09, 0x01, 0x00, 0x02, 0x02, 0x04, 0x00, 0x02, 0x05, 0x05, 0x00, 0x03, 0x07, 0x01, 0x01
        /*0010*/ 	.byte	0x02, 0x03, 0x01, 0x00, 0x02, 0x06, 0x01, 0x00, 0x04, 0x0b, 0x08, 0x00, 0x00, 0x00, 0x00, 0x00
        /*0020*/ 	.byte	0x00, 0x00, 0x00, 0x00


//--------------------- .nv.info._ZN7cutlass13device_kernelINS_4gemm6kernel13GemmUniversalIN4cute5tupleIJiiiiEEENS1_10collective13CollectiveMmaINS1_34MainloopSm90TmaGmmaWarpSpecializedILi2ENS5_IJNS4_1CILi2EEENSA_ILi1EEESC_EEENS1_35KernelTmaWarpSpecializedCooperativeEEENS5_IJNSA_ILi256EEENSA_ILi64EEESH_EEEfNS5_IJlSC_lEEEfSJ_NS4_8TiledMMAINS4_8MMA_AtomIJNS4_4SM904GMMA29MMA_64x64x8_F32TF32TF32_SS_TNILNSN_7ScaleInE1ELSP_1EEEEEENS4_6LayoutISD_NS5_IJSC_NSA_ILi0EEEST_EEEEENS5_IJNS4_10UnderscoreESW_SW_EEEEENS4_13SM90_TMA_LOADENS4_14ComposedLayoutINS4_7SwizzleILi3ELi4ELi3EEENS4_18smem_ptr_flag_bitsILi32EEENSS_INS5_IJNSA_ILi8EEENSA_ILi32EEEEEENS5_IJS16_SC_EEEEEEEvNS4_8identityENS4_23SM90_TMA_LOAD_MULTICASTES1A_vS1B_EENS_8epilogue10collective6detail29Sm90TmaWarpSpecializedAdapterINS1F_15DefaultEpilogueIfSJ_SJ_NS1E_6thread17LinearCombinationIfLi1EffLNS1J_9ScaleType4KindE0ELNS_15FloatRoundStyleE2EfEENS1_15EpilogueDefaultEEEEEvvEEEEvNT_6ParamsE --------------------------
	.section	.nv.info._ZN7cutlass13device_kernelINS_4gemm6kernel13GemmUniversalIN4cute5tupleIJiiiiEEENS1_10collective13CollectiveMmaINS1_34MainloopSm90TmaGmmaWarpSpecializedILi2ENS5_IJNS4_1CILi2EEENSA_ILi1EEESC_EEENS1_35KernelTmaWarpSpecializedCooperativeEEENS5_IJNSA_ILi256EEENSA_ILi64EEESH_EEEfNS5_IJlSC_lEEEfSJ_NS4_8TiledMMAINS4_8MMA_AtomIJNS4_4SM904GMMA29MMA_64x64x8_F32TF32TF32_SS_TNILNSN_7ScaleInE1ELSP_1EEEEEENS4_6LayoutISD_NS5_IJSC_NSA_ILi0EEEST_EEEEENS5_IJNS4_10UnderscoreESW_SW_EEEEENS4_13SM90_TMA_LOADENS4_14ComposedLayoutINS4_7SwizzleILi3ELi4ELi3EEENS4_18smem_ptr_flag_bitsILi32EEENSS_INS5_IJNSA_ILi8EEENSA_ILi32EEEEEENS5_IJS16_SC_EEEEEEEvNS4_8identityENS4_23SM90_TMA_LOAD_MULTICASTES1A_vS1B_EENS_8epilogue10collective6detail29Sm90TmaWarpSpecializedAdapterINS1F_15DefaultEpilogueIfSJ_SJ_NS1E_6thread17LinearCombinationIfLi1EffLNS1J_9ScaleType4KindE0ELNS_15FloatRoundStyleE2EfEENS1_15EpilogueDefaultEEEEEvvEEEEvNT_6ParamsE,"",@"SHT_CUDA_INFO"
	.sectionflags	@""
	.align	4


	//----- nvinfo : EIATTR_CUDA_API_VERSION
	.align		4
        /*0000*/ 	.byte	0x04, 0x37
        /*0002*/ 	.short	(.L_21 - .L_20)
.L_20:
        /*0004*/ 	.word	0x00000082


	//----- nvinfo : EIATTR_KPARAM_INFO
	.align		4
.L_21:
        /*0008*/ 	.byte	0x04, 0x17
        /*000a*/ 	.short	(.L_23 - .L_22)
.L_22:
        /*000c*/ 	.word	0x00000000
        /*0010*/ 	.short	0x0000
        /*0012*/ 	.short	0x0070
        /*0014*/ 	.byte	0x00, 0xf0, 0x01, 0x10


	//----- nvinfo : EIATTR_SPARSE_MMA_MASK
	.align		4
.L_23:
        /*0018*/ 	.byte	0x03, 0x50
        /*001a*/ 	.short	0x0000


	//----- nvinfo : EIATTR_MAXREG_COUNT
	.align		4
        /*001c*/ 	.byte	0x03, 0x1b
        /*001e*/ 	.short	0x00a8


	//----- nvinfo : EIATTR_NUM_BARRIERS
	.align		4
        /*0020*/ 	.byte	0x02, 0x4c
        /*0022*/ 	.byte	0x01
	.zero		1


	//----- nvinfo : EIATTR_EXTERNS
	.align		4
        /*0024*/ 	.byte	0x04, 0x0f
        /*0026*/ 	.short	(.L_25 - .L_24)


	//   ....[0]....
	.align		4
.L_24:
        /*0028*/ 	.word	index@(__assertfail)


	//----- nvinfo : EIATTR_MERCURY_ISA_VERSION
	.align		4
.L_25:
        /*002c*/ 	.byte	0x03, 0x5f
        /*002e*/ 	.short	0x0101


	//----- nvinfo : EIATTR_INT_WARP_WIDE_INSTR_OFFSETS
	.align		4
        /*0030*/ 	.byte	0x04, 0x31
        /*0032*/ 	.short	(.L_27 - .L_26)


	//   ....[0]....
.L_26:
        /*0034*/ 	.word	0x00000450


	//   ....[1]....
        /*0038*/ 	.word	0x00000570


	//   ....[2]....
        /*003c*/ 	.word	0x00000670


	//   ....[3]....
        /*0040*/ 	.word	0x00002890


	//----- nvinfo : EIATTR_COOP_GROUP_MASK_REGIDS
	.align		4
.L_27:
        /*0044*/ 	.byte	0x04, 0x29
        /*0046*/ 	.short	(.L_29 - .L_28)


	//   ....[0]....
.L_28:
        /*0048*/ 	.word	0xffffffff


	//   ....[1]....
        /*004c*/ 	.word	0xffffffff


	//   ....[2]....
        /*0050*/ 	.word	0xffffffff


	//   ....[3]....
        /*0054*/ 	.word	0xffffffff


	//   ....[4]....
        /*0058*/ 	.word	0xffffffff


	//   ....[5]....
        /*005c*/ 	.word	0xffffffff


	//----- nvinfo : EIATTR_COOP_GROUP_INSTR_OFFSETS
	.align		4
.L_29:
        /*0060*/ 	.byte	0x04, 0x28
        /*0062*/ 	.short	(.L_31 - .L_30)


	//   ....[0]....
.L_30:
        /*0064*/ 	.word	0x00000060


	//   ....[1]....
        /*0068*/ 	.word	0x00000070


	//   ....[2]....
        /*006c*/ 	.word	0x00000130


	//   ....[3]....
        /*0070*/ 	.word	0x00000290


	//   ....[4]....
        /*0074*/ 	.word	0x000007c0


	//   ....[5]....
        /*0078*/ 	.word	0x00001480


	//----- nvinfo : EIATTR_REG_RECONFIG
	.align		4
.L_31:
        /*007c*/ 	.byte	0x01, 0x54
	.zero		2


	//----- nvinfo : EIATTR_SYSCALL_OFFSETS
	.align		4
        /*0080*/ 	.byte	0x04, 0x46
        /*0082*/ 	.short	(.L_33 - .L_32)


	//   ....[0]....
.L_32:
        /*0084*/ 	.word	0x00001670


	//----- nvinfo : EIATTR_MBARRIER_INSTR_OFFSETS
	.align		4
.L_33:
        /*0088*/ 	.byte	0x04, 0x39
        /*008a*/ 	.short	(.L_35 - .L_34)


	//   ....[0]....
.L_34:
        /*008c*/ 	.word	0x00000230
        /*0090*/ 	.word	0x000000ff
        /*0094*/ 	.word	0x00000000
        /*0098*/ 	.short	0x0100
        /*009a*/ 	.byte	0x08
	.zero		1


	//   ....[1]....
        /*009c*/ 	.word	0x00000240
        /*00a0*/ 	.word	0x000000ff
        /*00a4*/ 	.word	0x00000010
        /*00a8*/ 	.short	0x0100
        /*00aa*/ 	.byte	0x08
	.zero		1


	//   ....[2]....
        /*00ac*/ 	.word	0x00000250
        /*00b0*/ 	.word	0x000000ff
        /*00b4*/ 	.word	0x00000008
        /*00b8*/ 	.short	0x0100
        /*00ba*/ 	.byte	0x08
	.zero		1


	//   ....[3]....
        /*00bc*/ 	.word	0x00000260
        /*00c0*/ 	.word	0x000000ff
        /*00c4*/ 	.word	0x00000018
        /*00c8*/ 	.short	0x0100
        /*00ca*/ 	.byte	0x08
	.zero		1


	//   ....[4]....
        /*00cc*/ 	.word	0x000006f0
        /*00d0*/ 	.word	0x000000ff
        /*00d4*/ 	.word	0x00000030
        /*00d8*/ 	.short	0x0100
        /*00da*/ 	.byte	0x06
	.zero		1


	//   ....[5]....
        /*00dc*/ 	.word	0x00000770
        /*00e0*/ 	.word	0x000000ff
        /*00e4*/ 	.word	0x00000038
        /*00e8*/ 	.short	0x0100
        /*00ea*/ 	.byte	0x06
	.zero		1


	//   ....[6]....
        /*00ec*/ 	.word	0x00001730
        /*00f0*/ 	.word	0x00000003
        /*00f4*/ 	.word	0x00000000
        /*00f8*/ 	.short	0x010a
        /*00fa*/ 	.byte	0x3f
	.zero		1


	//   ....[7]....
        /*00fc*/ 	.word	0x00001790
        /*0100*/ 	.word	0x00000003
        /*0104*/ 	.word	0x00000000
        /*0108*/ 	.short	0x010a
        /*010a*/ 	.byte	0x3f
	.zero		1


	//   ....[8]....
        /*010c*/ 	.word	0x00001fe0
        /*0110*/ 	.word	0x00000005
        /*0114*/ 	.word	0x00000000
        /*0118*/ 	.short	0x010a
        /*011a*/ 	.byte	0x3f
	.zero		1


	//   ....[9]....
        /*011c*/ 	.word	0x00002020
        /*0120*/ 	.word	0x00000005
        /*0124*/ 	.word	0x00000000
        /*0128*/ 	.short	0x010a
        /*012a*/ 	.byte	0x3f
	.zero		1


	//   ....[10]....
        /*012c*/ 	.word	0x00002740
        /*0130*/ 	.word	0x00000004
        /*0134*/ 	.word	0x00000000
        /*0138*/ 	.short	0x0101
        /*013a*/ 	.byte	0x3f
	.zero		1


	//   ....[11]....
        /*013c*/ 	.word	0x00002900
        /*0140*/ 	.word	0x00000000
        /*0144*/ 	.word	0x00000000
        /*0148*/ 	.short	0x0101
        /*014a*/ 	.byte	0x3f
	.zero		1


	//   ....[12]....
        /*014c*/ 	.word	0x000077b0
        /*0150*/ 	.word	0x00000017
        /*0154*/ 	.word	0x00000010
        /*0158*/ 	.short	0x010a
        /*015a*/ 	.byte	0x3f
	.zero		1


	//   ....[13]....
        /*015c*/ 	.word	0x00007c30
        /*0160*/ 	.word	0x00000005
        /*0164*/ 	.word	0x00000038
        /*0168*/ 	.short	0x0101
        /*016a*/ 	.byte	0x3f
	.zero		1


	//   ....[14]....
        /*016c*/ 	.word	0x00008350
        /*0170*/ 	.word	0x00000007
        /*0174*/ 	.word	0x00000000
        /*0178*/ 	.short	0x010a
        /*017a*/ 	.byte	0x3f
	.zero		1


	//   ....[15]....
        /*017c*/ 	.word	0x000083d0
        /*0180*/ 	.word	0x00000005
        /*0184*/ 	.word	0x00000000
        /*0188*/ 	.short	0x010a
        /*018a*/ 	.byte	0x3f
	.zero		1


	//   ....[16]....
        /*018c*/ 	.word	0x00008430
        /*0190*/ 	.word	0x00000003
        /*0194*/ 	.word	0x00000000
        /*0198*/ 	.short	0x010a
        /*019a*/ 	.byte	0x3f
	.zero		1


	//   ....[17]....
        /*019c*/ 	.word	0x00008480
        /*01a0*/ 	.word	0x00000005
        /*01a4*/ 	.word	0x00000000
        /*01a8*/ 	.short	0x010a
        /*01aa*/ 	.byte	0x3f
	.zero		1


	//   ....[18]....
        /*01ac*/ 	.word	0x00008550
        /*01b0*/ 	.word	0x00000017
        /*01b4*/ 	.word	0x00000010
        /*01b8*/ 	.short	0x010a
        /*01ba*/ 	.byte	0x3f
	.zero		1


	//   ....[19]....
        /*01bc*/ 	.word	0x00008620
        /*01c0*/ 	.word	0x00000007
        /*01c4*/ 	.word	0x00000000
        /*01c8*/ 	.short	0x010a
        /*01ca*/ 	.byte	0x3f
	.zero		1


	//----- nvinfo : EIATTR_NUM_MBARRIERS
	.align		4
.L_35:
        /*01cc*/ 	.byte	0x03, 0x38
        /*01ce*/ 	.short	0x0006


	//----- nvinfo : EIATTR_EXIT_INSTR_OFFSETS
	.align		4
        /*01d0*/ 	.byte	0x04, 0x1c
        /*01d2*/ 	.short	(.L_37 - .L_36)


	//   ....[0]....
.L_36:
        /*01d4*/ 	.word	0x000009a0


	//   ....[1]....
        /*01d8*/ 	.word	0x000011c0


	//   ....[2]....
        /*01dc*/ 	.word	0x00006f30


	//   ....[3]....
        /*01e0*/ 	.word	0x00007490


	//   ....[4]....
        /*01e4*/ 	.word	0x00008420


	//----- nvinfo : EIATTR_MAX_THREADS
	.align		4
.L_37:
        /*01e8*/ 	.byte	0x04, 0x05
        /*01ea*/ 	.short	(.L_39 - .L_38)
.L_38:
        /*01ec*/ 	.word	0x00000180
        /*01f0*/ 	.word	0x00000001
        /*01f4*/ 	.word	0x00000001


	//----- nvinfo : EIATTR_CRS_STACK_SIZE
	.align		4
.L_39:
        /*01f8*/ 	.byte	0x04, 0x1e
        /*01fa*/ 	.short	(.L_41 - .L_40)
.L_40:
        /*01fc*/ 	.word	0x00000000


	//----- nvinfo : EIATTR_CBANK_PARAM_SIZE
	.align		4
.L_41:
        /*0200*/ 	.byte	0x03, 0x19
        /*0202*/ 	.short	0x0470


	//----- nvinfo : EIATTR_PARAM_CBANK
	.align		4
        /*0204*/ 	.byte	0x04, 0x0a
        /*0206*/ 	.short	(.L_43 - .L_42)
	.align		4
.L_42:
        /*0208*/ 	.word	index@(.nv.constant0._ZN7cutlass13device_kernelINS_4gemm6kernel13GemmUniversalIN4cute5tupleIJiiiiEEENS1_10collective13CollectiveMmaINS1_34MainloopSm90TmaGmmaWarpSpecializedILi2ENS5_IJNS4_1CILi2EEENSA_ILi1EEESC_EEENS1_35KernelTmaWarpSpecializedCooperativeEEENS5_IJNSA_ILi256EEENSA_ILi64EEESH_EEEfNS5_IJlSC_lEEEfSJ_NS4_8TiledMMAINS4_8MMA_AtomIJNS4_4SM904GMMA29MMA_64x64x8_F32TF32TF32_SS_TNILNSN_7ScaleInE1ELSP_1EEEEEENS4_6LayoutISD_NS5_IJSC_NSA_ILi0EEEST_EEEEENS5_IJNS4_10UnderscoreESW_SW_EEEEENS4_13SM90_TMA_LOADENS4_14ComposedLayoutINS4_7SwizzleILi3ELi4ELi3EEENS4_18smem_ptr_flag_bitsILi32EEENSS_INS5_IJNSA_ILi8EEENSA_ILi32EEEEEENS5_IJS16_SC_EEEEEEEvNS4_8identityENS4_23SM90_TMA_LOAD_MULTICASTES1A_vS1B_EENS_8epilogue10collective6detail29Sm90TmaWarpSpecializedAdapterINS1F_15DefaultEpilogueIfSJ_SJ_NS1E_6thread17LinearCombinationIfLi1EffLNS1J_9ScaleType4KindE0ELNS_15FloatRoundStyleE2EfEENS1_15EpilogueDefaultEEEEEvvEEEEvNT_6ParamsE)
        /*020c*/ 	.short	0x0210
        /*020e*/ 	.short	0x0470


	//----- nvinfo : EIATTR_SW_WAR
	.align		4
.L_43:
        /*0210*/ 	.byte	0x04, 0x36
        /*0212*/ 	.short	(.L_45 - .L_44)
.L_44:
        /*0214*/ 	.word	0x00000008
.L_45:


//--------------------- .nv.callgraph             --------------------------
	.section	.nv.callgraph,"",@"SHT_CUDA_CALLGRAPH"
	.align	4
	.sectionentsize	8
	.align		4
        /*0000*/ 	.word	0x00000000
	.align		4
        /*0004*/ 	.word	0xffffffff
	.align		4
        /*0008*/ 	.word	index@(_ZN7cutlass13device_kernelINS_4gemm6kernel13GemmUniversalIN4cute5tupleIJiiiiEEENS1_10collective13CollectiveMmaINS1_34MainloopSm90TmaGmmaWarpSpecializedILi2ENS5_IJNS4_1CILi2EEENSA_ILi1EEESC_EEENS1_35KernelTmaWarpSpecializedCooperativeEEENS5_IJNSA_ILi256EEENSA_ILi64EEESH_EEEfNS5_IJlSC_lEEEfSJ_NS4_8TiledMMAINS4_8MMA_AtomIJNS4_4SM904GMMA29MMA_64x64x8_F32TF32TF32_SS_TNILNSN_7ScaleInE1ELSP_1EEEEEENS4_6LayoutISD_NS5_IJSC_NSA_ILi0EEEST_EEEEENS5_IJNS4_10UnderscoreESW_SW_EEEEENS4_13SM90_TMA_LOADENS4_14ComposedLayoutINS4_7SwizzleILi3ELi4ELi3EEENS4_18smem_ptr_flag_bitsILi32EEENSS_INS5_IJNSA_ILi8EEENSA_ILi32EEEEEENS5_IJS16_SC_EEEEEEEvNS4_8identityENS4_23SM90_TMA_LOAD_MULTICASTES1A_vS1B_EENS_8epilogue10collective6detail29Sm90TmaWarpSpecializedAdapterINS1F_15DefaultEpilogueIfSJ_SJ_NS1E_6thread17LinearCombinationIfLi1EffLNS1J_9ScaleType4KindE0ELNS_15FloatRoundStyleE2EfEENS1_15EpilogueDefaultEEEEEvvEEEEvNT_6ParamsE)
	.align		4
        /*000c*/ 	.word	index@(__assertfail)
	.align		4
        /*0010*/ 	.word	0x00000000
	.align		4
        /*0014*/ 	.word	0xfffffffe
	.align		4
        /*0018*/ 	.word	0x00000000
	.align		4
        /*001c*/ 	.word	0xfffffffd
	.align		4
        /*0020*/ 	.word	0x00000000
	.align		4
        /*0024*/ 	.word	0xfffffffc


//--------------------- .nv.constant4             --------------------------
	.section	.nv.constant4,"a",@progbits
	.align	8
	.align		8
.nv.constant4:
        /*0000*/ 	.dword	__assertfail
	.align		8
        /*0008*/ 	.dword	__unnamed_1
	.align		8
        /*0010*/ 	.dword	_ZN40_INTERNAL_86b71b84_4_k_cu_1e14a4b4_172424cuda3std3__45__cpo5beginE
	.align		8
        /*0018*/ 	.dword	_ZN40_INTERNAL_86b71b84_4_k_cu_1e14a4b4_172424cuda3std3__45__cpo3endE
	.align		8
        /*0020*/ 	.dword	_ZN40_INTERNAL_86b71b84_4_k_cu_1e14a4b4_172424cuda3std3__45__cpo6cbeginE
	.align		8
        /*0028*/ 	.dword	_ZN40_INTERNAL_86b71b84_4_k_cu_1e14a4b4_172424cuda3std3__45__cpo4cendE
	.align		8
        /*0030*/ 	.dword	_ZN40_INTERNAL_86b71b84_4_k_cu_1e14a4b4_172424cuda3std3__442_GLOBAL__N__86b71b84_4_k_cu_1e14a4b4_172426ignoreE
	.align		8
        /*0038*/ 	.dword	_ZN40_INTERNAL_86b71b84_4_k_cu_1e14a4b4_172424cuda3std3__419piecewise_constructE
	.align		8
        /*0040*/ 	.dword	_ZN40_INTERNAL_86b71b84_4_k_cu_1e14a4b4_172424cuda3std3__48in_placeE
	.align		8
        /*0048*/ 	.dword	_ZN40_INTERNAL_86b71b84_4_k_cu_1e14a4b4_172424cuda3std6ranges3__45__cpo4swapE
	.align		8
        /*0050*/ 	.dword	_ZN40_INTERNAL_86b71b84_4_k_cu_1e14a4b4_172424cuda3std6ranges3__45__cpo9iter_moveE
	.align		8
        /*0058*/ 	.dword	_ZN40_INTERNAL_86b71b84_4_k_cu_1e14a4b4_172424cute7productE
	.align		8
        /*0060*/ 	.dword	_ZN40_INTERNAL_86b71b84_4_k_cu_1e14a4b4_172424cute1_E
	.align		8
        /*0068*/ 	.dword	$str$22
	.align		8
        /*0070*/ 	.dword	$str$23


//--------------------- .text._ZN7cutlass13device_kernelINS_4gemm6kernel13GemmUniversalIN4cute5tupleIJiiiiEEENS1_10collective13CollectiveMmaINS1_34MainloopSm90TmaGmmaWarpSpecializedILi2ENS5_IJNS4_1CILi2EEENSA_ILi1EEESC_EEENS1_35KernelTmaWarpSpecializedCooperativeEEENS5_IJNSA_ILi256EEENSA_ILi64EEESH_EEEfNS5_IJlSC_lEEEfSJ_NS4_8TiledMMAINS4_8MMA_AtomIJNS4_4SM904GMMA29MMA_64x64x8_F32TF32TF32_SS_TNILNSN_7ScaleInE1ELSP_1EEEEEENS4_6LayoutISD_NS5_IJSC_NSA_ILi0EEEST_EEEEENS5_IJNS4_10UnderscoreESW_SW_EEEEENS4_13SM90_TMA_LOADENS4_14ComposedLayoutINS4_7SwizzleILi3ELi4ELi3EEENS4_18smem_ptr_flag_bitsILi32EEENSS_INS5_IJNSA_ILi8EEENSA_ILi32EEEEEENS5_IJS16_SC_EEEEEEEvNS4_8identityENS4_23SM90_TMA_LOAD_MULTICASTES1A_vS1B_EENS_8epilogue10collective6detail29Sm90TmaWarpSpecializedAdapterINS1F_15DefaultEpilogueIfSJ_SJ_NS1E_6thread17LinearCombinationIfLi1EffLNS1J_9ScaleType4KindE0ELNS_15FloatRoundStyleE2EfEENS1_15EpilogueDefaultEEEEEvvEEEEvNT_6ParamsE --------------------------
	.section	.text._ZN7cutlass13device_kernelINS_4gemm6kernel13GemmUniversalIN4cute5tupleIJiiiiEEENS1_10collective13CollectiveMmaINS1_34MainloopSm90TmaGmmaWarpSpecializedILi2ENS5_IJNS4_1CILi2EEENSA_ILi1EEESC_EEENS1_35KernelTmaWarpSpecializedCooperativeEEENS5_IJNSA_ILi256EEENSA_ILi64EEESH_EEEfNS5_IJlSC_lEEEfSJ_NS4_8TiledMMAINS4_8MMA_AtomIJNS4_4SM904GMMA29MMA_64x64x8_F32TF32TF32_SS_TNILNSN_7ScaleInE1ELSP_1EEEEEENS4_6LayoutISD_NS5_IJSC_NSA_ILi0EEEST_EEEEENS5_IJNS4_10UnderscoreESW_SW_EEEEENS4_13SM90_TMA_LOADENS4_14ComposedLayoutINS4_7SwizzleILi3ELi4ELi3EEENS4_18smem_ptr_flag_bitsILi32EEENSS_INS5_IJNSA_ILi8EEENSA_ILi32EEEEEENS5_IJS16_SC_EEEEEEEvNS4_8identityENS4_23SM90_TMA_LOAD_MULTICASTES1A_vS1B_EENS_8epilogue10collective6detail29Sm90TmaWarpSpecializedAdapterINS1F_15DefaultEpilogueIfSJ_SJ_NS1E_6thread17LinearCombinationIfLi1EffLNS1J_9ScaleType4KindE0ELNS_15FloatRoundStyleE2EfEENS1_15EpilogueDefaultEEEEEvvEEEEvNT_6ParamsE,"ax",@progbits
	.align	128
.text._ZN7cutlass13device_kernelINS_4gemm6kernel13GemmUniversalIN4cute5tupleIJiiiiEEENS1_10collective13CollectiveMmaINS1_34MainloopSm90TmaGmmaWarpSpecializedILi2ENS5_IJNS4_1CILi2EEENSA_ILi1EEESC_EEENS1_35KernelTmaWarpSpecializedCooperativeEEENS5_IJNSA_ILi256EEENSA_ILi64EEESH_EEEfNS5_IJlSC_lEEEfSJ_NS4_8TiledMMAINS4_8MMA_AtomIJNS4_4SM904GMMA29MMA_64x64x8_F32TF32TF32_SS_TNILNSN_7ScaleInE1ELSP_1EEEEEENS4_6LayoutISD_NS5_IJSC_NSA_ILi0EEEST_EEEEENS5_IJNS4_10UnderscoreESW_SW_EEEEENS4_13SM90_TMA_LOADENS4_14ComposedLayoutINS4_7SwizzleILi3ELi4ELi3EEENS4_18smem_ptr_flag_bitsILi32EEENSS_INS5_IJNSA_ILi8EEENSA_ILi32EEEEEENS5_IJS16_SC_EEEEEEEvNS4_8identityENS4_23SM90_TMA_LOAD_MULTICASTES1A_vS1B_EENS_8epilogue10collective6detail29Sm90TmaWarpSpecializedAdapterINS1F_15DefaultEpilogueIfSJ_SJ_NS1E_6thread17LinearCombinationIfLi1EffLNS1J_9ScaleType4KindE0ELNS_15FloatRoundStyleE2EfEENS1_15EpilogueDefaultEEEEEvvEEEEvNT_6ParamsE:
        .type           _ZN7cutlass13device_kernelINS_4gemm6kernel13GemmUniversalIN4cute5tupleIJiiiiEEENS1_10collective13CollectiveMmaINS1_34MainloopSm90TmaGmmaWarpSpecializedILi2ENS5_IJNS4_1CILi2EEENSA_ILi1EEESC_EEENS1_35KernelTmaWarpSpecializedCooperativeEEENS5_IJNSA_ILi256EEENSA_ILi64EEESH_EEEfNS5_IJlSC_lEEEfSJ_NS4_8TiledMMAINS4_8MMA_AtomIJNS4_4SM904GMMA29MMA_64x64x8_F32TF32TF32_SS_TNILNSN_7ScaleInE1ELSP_1EEEEEENS4_6LayoutISD_NS5_IJSC_NSA_ILi0EEEST_EEEEENS5_IJNS4_10UnderscoreESW_SW_EEEEENS4_13SM90_TMA_LOADENS4_14ComposedLayoutINS4_7SwizzleILi3ELi4ELi3EEENS4_18smem_ptr_flag_bitsILi32EEENSS_INS5_IJNSA_ILi8EEENSA_ILi32EEEEEENS5_IJS16_SC_EEEEEEEvNS4_8identityENS4_23SM90_TMA_LOAD_MULTICASTES1A_vS1B_EENS_8epilogue10collective6detail29Sm90TmaWarpSpecializedAdapterINS1F_15DefaultEpilogueIfSJ_SJ_NS1E_6thread17LinearCombinationIfLi1EffLNS1J_9ScaleType4KindE0ELNS_15FloatRoundStyleE2EfEENS1_15EpilogueDefaultEEEEEvvEEEEvNT_6ParamsE,@function
        .size           _ZN7cutlass13device_kernelINS_4gemm6kernel13GemmUniversalIN4cute5tupleIJiiiiEEENS1_10collective13CollectiveMmaINS1_34MainloopSm90TmaGmmaWarpSpecializedILi2ENS5_IJNS4_1CILi2EEENSA_ILi1EEESC_EEENS1_35KernelTmaWarpSpecializedCooperativeEEENS5_IJNSA_ILi256EEENSA_ILi64EEESH_EEEfNS5_IJlSC_lEEEfSJ_NS4_8TiledMMAINS4_8MMA_AtomIJNS4_4SM904GMMA29MMA_64x64x8_F32TF32TF32_SS_TNILNSN_7ScaleInE1ELSP_1EEEEEENS4_6LayoutISD_NS5_IJSC_NSA_ILi0EEEST_EEEEENS5_IJNS4_10UnderscoreESW_SW_EEEEENS4_13SM90_TMA_LOADENS4_14ComposedLayoutINS4_7SwizzleILi3ELi4ELi3EEENS4_18smem_ptr_flag_bitsILi32EEENSS_INS5_IJNSA_ILi8EEENSA_ILi32EEEEEENS5_IJS16_SC_EEEEEEEvNS4_8identityENS4_23SM90_TMA_LOAD_MULTICASTES1A_vS1B_EENS_8epilogue10collective6detail29Sm90TmaWarpSpecializedAdapterINS1F_15DefaultEpilogueIfSJ_SJ_NS1E_6thread17LinearCombinationIfLi1EffLNS1J_9ScaleType4KindE0ELNS_15FloatRoundStyleE2EfEENS1_15EpilogueDefaultEEEEEvvEEEEvNT_6ParamsE,(.L_x_191 - _ZN7cutlass13device_kernelINS_4gemm6kernel13GemmUniversalIN4cute5tupleIJiiiiEEENS1_10collective13CollectiveMmaINS1_34MainloopSm90TmaGmmaWarpSpecializedILi2ENS5_IJNS4_1CILi2EEENSA_ILi1EEESC_EEENS1_35KernelTmaWarpSpecializedCooperativeEEENS5_IJNSA_ILi256EEENSA_ILi64EEESH_EEEfNS5_IJlSC_lEEEfSJ_NS4_8TiledMMAINS4_8MMA_AtomIJNS4_4SM904GMMA29MMA_64x64x8_F32TF32TF32_SS_TNILNSN_7ScaleInE1ELSP_1EEEEEENS4_6LayoutISD_NS5_IJSC_NSA_ILi0EEEST_EEEEENS5_IJNS4_10UnderscoreESW_SW_EEEEENS4_13SM90_TMA_LOADENS4_14ComposedLayoutINS4_7SwizzleILi3ELi4ELi3EEENS4_18smem_ptr_flag_bitsILi32EEENSS_INS5_IJNSA_ILi8EEENSA_ILi32EEEEEENS5_IJS16_SC_EEEEEEEvNS4_8identityENS4_23SM90_TMA_LOAD_MULTICASTES1A_vS1B_EENS_8epilogue10collective6detail29Sm90TmaWarpSpecializedAdapterINS1F_15DefaultEpilogueIfSJ_SJ_NS1E_6thread17LinearCombinationIfLi1EffLNS1J_9ScaleType4KindE0ELNS_15FloatRoundStyleE2EfEENS1_15EpilogueDefaultEEEEEvvEEEEvNT_6ParamsE)
        .other          _ZN7cutlass13device_kernelINS_4gemm6kernel13GemmUniversalIN4cute5tupleIJiiiiEEENS1_10collective13CollectiveMmaINS1_34MainloopSm90TmaGmmaWarpSpecializedILi2ENS5_IJNS4_1CILi2EEENSA_ILi1EEESC_EEENS1_35KernelTmaWarpSpecializedCooperativeEEENS5_IJNSA_ILi256EEENSA_ILi64EEESH_EEEfNS5_IJlSC_lEEEfSJ_NS4_8TiledMMAINS4_8MMA_AtomIJNS4_4SM904GMMA29MMA_64x64x8_F32TF32TF32_SS_TNILNSN_7ScaleInE1ELSP_1EEEEEENS4_6LayoutISD_NS5_IJSC_NSA_ILi0EEEST_EEEEENS5_IJNS4_10UnderscoreESW_SW_EEEEENS4_13SM90_TMA_LOADENS4_14ComposedLayoutINS4_7SwizzleILi3ELi4ELi3EEENS4_18smem_ptr_flag_bitsILi32EEENSS_INS5_IJNSA_ILi8EEENSA_ILi32EEEEEENS5_IJS16_SC_EEEEEEEvNS4_8identityENS4_23SM90_TMA_LOAD_MULTICASTES1A_vS1B_EENS_8epilogue10collective6detail29Sm90TmaWarpSpecializedAdapterINS1F_15DefaultEpilogueIfSJ_SJ_NS1E_6thread17LinearCombinationIfLi1EffLNS1J_9ScaleType4KindE0ELNS_15FloatRoundStyleE2EfEENS1_15EpilogueDefaultEEEEEvvEEEEvNT_6ParamsE,@"STO_CUDA_ENTRY STV_DEFAULT"
_ZN7cutlass13device_kernelINS_4gemm6kernel13GemmUniversalIN4cute5tupleIJiiiiEEENS1_10collective13CollectiveMmaINS1_34MainloopSm90TmaGmmaWarpSpecializedILi2ENS5_IJNS4_1CILi2EEENSA_ILi1EEESC_EEENS1_35KernelTmaWarpSpecializedCooperativeEEENS5_IJNSA_ILi256EEENSA_ILi64EEESH_EEEfNS5_IJlSC_lEEEfSJ_NS4_8TiledMMAINS4_8MMA_AtomIJNS4_4SM904GMMA29MMA_64x64x8_F32TF32TF32_SS_TNILNSN_7ScaleInE1ELSP_1EEEEEENS4_6LayoutISD_NS5_IJSC_NSA_ILi0EEEST_EEEEENS5_IJNS4_10UnderscoreESW_SW_EEEEENS4_13SM90_TMA_LOADENS4_14ComposedLayoutINS4_7SwizzleILi3ELi4ELi3EEENS4_18smem_ptr_flag_bitsILi32EEENSS_INS5_IJNSA_ILi8EEENSA_ILi32EEEEEENS5_IJS16_SC_EEEEEEEvNS4_8identityENS4_23SM90_TMA_LOAD_MULTICASTES1A_vS1B_EENS_8epilogue10collective6detail29Sm90TmaWarpSpecializedAdapterINS1F_15DefaultEpilogueIfSJ_SJ_NS1E_6thread17LinearCombinationIfLi1EffLNS1J_9ScaleType4KindE0ELNS_15FloatRoundStyleE2EfEENS1_15EpilogueDefaultEEEEEvvEEEEvNT_6ParamsE:
[----:B------:R-:W0:Y:S01]  /*0000*/  LDC R1, c[0x0][0x28] ;  /* 0x00000a00ff017b82 */ /* 0x000e220000000800 */
[----:B------:R-:W1:Y:S01]  /*0010*/  S2R R98, SR_TID.X ;  /* 0x0000000000627919 */ /* 0x000e620000002100 */
[----:B------:R-:W-:Y:S01]  /*0020*/  ELECT P0, URZ, PT ;  /* 0x00000000003f782f */ /* 0x000fe20003800000 */
[----:B------:R-:W-:Y:S01]  /*0030*/  BSSY B0, `(.L_x_0) ;  /* 0x000000f000007945 */ /* 0x000fe20003800000 */
[--C-:B-1----:R-:W-:Y:S02]  /*0040*/  SHF.R.U32.HI R0, RZ, 0x5, R98.reuse ;  /* 0x00000005ff007819 */ /* 0x102fe40000011662 */
[----:B------:R-:W-:-:S03]  /*0050*/  SHF.R.U32.HI R6, RZ, 0x7, R98 ;  /* 0x00000007ff067819 */ /* 0x000fc60000011662 */
[----:B------:R-:W1:Y:S04]  /*0060*/  SHFL.IDX PT, R3, R0, RZ, 0x1f ;  /* 0x00001fff00037589 */ /* 0x000e6800000e0000 */
[----:B------:R2:W3:Y:S01]  /*0070*/  SHFL.IDX PT, R2, R6, RZ, 0x1f ;  /* 0x00001fff06027589 */ /* 0x0004e200000e0000 */
[----:B-1----:R-:W-:-:S13]  /*0080*/  ISETP.NE.OR P0, PT, R3, RZ, !P0 ;  /* 0x000000ff0300720c */ /* 0x002fda0004705670 */
[----:B0-23--:R-:W-:Y:S05]  /*0090*/  @P0 BRA `(.L_x_1) ;  /* 0x0000000000200947 */ /* 0x00dfea0003800000 */
[----:B------:R-:W-:Y:S02]  /*00a0*/  ULDC.64 UR4, c[0x0][0x198] ;  /* 0x0000660000047ab9 */ /* 0x000fe40000000a00 */
[----:B------:R-:W-:Y:S02]  /*00b0*/  UIADD3 UR6, UP0, UR4, 0xf0, URZ ;  /* 0x000000f004067890 */ /* 0x000fe4000ff1e03f */
[----:B------:R-:W-:Y:S02]  /*00c0*/  UIADD3 UR4, UP1, UR4, 0x1f0, URZ ;  /* 0x000001f004047890 */ /* 0x000fe4000ff3e03f */
[----:B------:R-:W-:Y:S02]  /*00d0*/  UIADD3.X UR7, URZ, UR5, URZ, UP0, !UPT ;  /* 0x000000053f077290 */ /* 0x000fe400087fe43f */
[----:B------:R-:W-:-:S07]  /*00e0*/  UIADD3.X UR5, URZ, UR5, URZ, UP1, !UPT ;  /* 0x000000053f057290 */ /* 0x000fce0008ffe43f */
[----:B------:R0:W-:Y:S02]  /*00f0*/  UTMACCTL.PF [UR6] ;  /* 0x00000000060079b9 */ /* 0x0001e40008040000 */
[----:B------:R0:W-:Y:S02]  /*0100*/  UTMACCTL.PF [UR4] ;  /* 0x00000000040079b9 */ /* 0x0001e40008040000 */
[----:B0-----:R-:W-:Y:S01]  /*0110*/  NOP ;  /* 0x0000000000007918 */ /* 0x001fe20000000000 */
.L_x_1:
[----:B------:R-:W-:Y:S05]  /*0120*/  BSYNC B0 ;  /* 0x0000000000007941 */ /* 0x000fea0003800000 */
.L_x_0:
[----:B------:R-:W0:Y:S02]  /*0130*/  SHFL.IDX PT, R5, R0, RZ, 0x1f ;  /* 0x00001fff00057589 */ /* 0x000e2400000e0000 */
[----:B0-----:R-:W-:-:S13]  /*0140*/  ISETP.NE.AND P0, PT, R5, RZ, PT ;  /* 0x000000ff0500720c */ /* 0x001fda0003f05270 */
[----:B------:R-:W-:Y:S05]  /*0150*/  @P0 BRA `(.L_x_2) ;  /* 0x0000000000480947 */ /* 0x000fea0003800000 */
[----:B------:R-:W0:Y:S01]  /*0160*/  S2UR UR8, SR_CgaCtaId ;  /* 0x00000000000879c3 */ /* 0x000e220000008800 */
[----:B------:R-:W-:Y:S01]  /*0170*/  UMOV UR4, 0x400 ;  /* 0x0000040000047882 */ /* 0x000fe20000000000 */
[----:B------:R-:W-:Y:S01]  /*0180*/  UMOV UR5, 0x1 ;  /* 0x0000000100057882 */ /* 0x000fe20000000000 */
[----:B------:R-:W-:Y:S01]  /*0190*/  UMOV UR6, 0x4 ;  /* 0x0000000400067882 */ /* 0x000fe20000000000 */
[----:B------:R-:W-:Y:S01]  /*01a0*/  ELECT P0, URZ, PT ;  /* 0x00000000003f782f */ /* 0x000fe20003800000 */
[----:B------:R-:W-:-:S04]  /*01b0*/  UIADD3 UR6, -UR6, 0x100000, URZ ;  /* 0x0010000006067890 */ /* 0x000fc8000fffe13f */
[----:B------:R-:W-:Y:S02]  /*01c0*/  USHF.L.U32 UR7, UR6, 0xb, URZ ;  /* 0x0000000b06077899 */ /* 0x000fe4000800063f */
[----:B------:R-:W-:Y:S02]  /*01d0*/  USHF.L.U32 UR6, UR6, 0x1, URZ ;  /* 0x0000000106067899 */ /* 0x000fe4000800063f */
[----:B0-----:R-:W-:Y:S02]  /*01e0*/  ULEA UR8, UR8, UR4, 0x18 ;  /* 0x0000000408087291 */ /* 0x001fe4000f8ec03f */
[----:B------:R-:W-:-:S04]  /*01f0*/  UIADD3 UR4, -UR5, 0x100000, URZ ;  /* 0x0010000005047890 */ /* 0x000fc8000fffe13f */
[----:B------:R-:W-:Y:S02]  /*0200*/  USHF.L.U32 UR5, UR4, 0xb, URZ ;  /* 0x0000000b04057899 */ /* 0x000fe4000800063f */
[----:B------:R-:W-:Y:S01]  /*0210*/  USHF.L.U32 UR4, UR4, 0x1, URZ ;  /* 0x0000000104047899 */ /* 0x000fe2000800063f */
[----:B------:R-:W0:Y:S11]  /*0220*/  FENCE.VIEW.ASYNC.S ;  /* 0x00000000000073c6 */ /* 0x000e360000000000 */
[----:B0-----:R0:W1:Y:S01]  /*0230*/  SYNCS.EXCH.64 URZ, [UR8], UR4 ;  /* 0x00000004083f75b2 */ /* 0x0010620008000100 */
[----:B------:R0:W2:Y:S01]  /*0240*/  SYNCS.EXCH.64 URZ, [UR8+0x10], UR6 ;  /* 0x00001006083f75b2 */ /* 0x0000a20008000100 */
[----:B------:R0:W3:Y:S01]  /*0250*/  SYNCS.EXCH.64 URZ, [UR8+0x8], UR4 ;  /* 0x00000804083f75b2 */ /* 0x0000e20008000100 */
[----:B------:R0:W4:Y:S01]  /*0260*/  SYNCS.EXCH.64 URZ, [UR8+0x18], UR6 ;  /* 0x00001806083f75b2 */ /* 0x0001220008000100 */
[----:B------:R-:W-:Y:S01]  /*0270*/  NOP ;  /* 0x0000000000007918 */ /* 0x000fe20000000000 */
.L_x_2:
[----:B------:R-:W-:Y:S01]  /*0280*/  SHF.R.S32.HI R7, RZ, 0x1f, R98 ;  /* 0x0000001fff077819 */ /* 0x000fe20000011462 */
[----:B------:R-:W5:Y:S01]  /*0290*/  SHFL.IDX PT, R0, R0, RZ, 0x1f ;  /* 0x00001fff00007589 */ /* 0x000f6200000e0000 */
[----:B0-----:R-:W0:Y:S01]  /*02a0*/  S2UR UR8, SR_CTAID.X ;  /* 0x00000000000879c3 */ /* 0x001e220000002500 */
[----:B------:R-:W-:Y:S02]  /*02b0*/  ELECT P0, URZ, PT ;  /* 0x00000000003f782f */ /* 0x000fe40003800000 */
[----:B------:R-:W-:Y:S01]  /*02c0*/  LEA.HI R7, R7, R98, RZ, 0x7 ;  /* 0x0000006207077211 */ /* 0x000fe200078f38ff */
[----:B------:R-:W1:Y:S01]  /*02d0*/  S2R R4, SR_CTAID.Y ;  /* 0x0000000000047919 */ /* 0x000e620000002600 */
[----:B------:R-:W-:Y:S01]  /*02e0*/  SHF.R.S32.HI R10, RZ, 0x1f, R5 ;  /* 0x0000001fff0a7819 */ /* 0x000fe20000011405 */
[----:B------:R-:W-:Y:S01]  /*02f0*/  ULDC UR4, c[0x0][0x150] ;  /* 0x0000540000047ab9 */ /* 0x000fe20000000800 */
[----:B------:R-:W-:Y:S01]  /*0300*/  LOP3.LUT R7, R7, 0xffffff80, RZ, 0xc0, !PT ;  /* 0xffffff8007077812 */ /* 0x000fe200078ec0ff */
[----:B------:R-:W-:Y:S01]  /*0310*/  NOP ;  /* 0x0000000000007918 */ /* 0x000fe20000000000 */
[----:B------:R-:W-:Y:S01]  /*0320*/  LEA.HI R10, R10, R5, RZ, 0x2 ;  /* 0x000000050a0a7211 */ /* 0x000fe200078f10ff */
[----:B------:R-:W2:Y:S01]  /*0330*/  LDC R12, c[0x0][0x144] ;  /* 0x00005100ff0c7b82 */ /* 0x000ea20000000800 */
[----:B------:R-:W-:Y:S01]  /*0340*/  NOP ;  /* 0x0000000000007918 */ /* 0x000fe20000000000 */
[----:B------:R-:W-:Y:S01]  /*0350*/  IMAD.IADD R8, R98, 0x1, -R7 ;  /* 0x0000000162087824 */ /* 0x000fe200078e0a07 */
[----:B------:R-:W-:Y:S01]  /*0360*/  LOP3.LUT R10, R10, 0x3ffffffc, RZ, 0xc0, !PT ;  /* 0x3ffffffc0a0a7812 */ /* 0x000fe200078ec0ff */
[----:B------:R-:W-:Y:S01]  /*0370*/  IMAD.MOV.U32 R22, RZ, RZ, 0x1 ;  /* 0x00000001ff167424 */ /* 0x000fe200078e00ff */
[----:B------:R-:W-:-:S02]  /*0380*/  ISETP.NE.AND P3, PT, R2, RZ, PT ;  /* 0x000000ff0200720c */ /* 0x000fc40003f65270 */
[----:B------:R-:W-:Y:S01]  /*0390*/  SHF.R.S32.HI R7, RZ, 0x1f, R8 ;  /* 0x0000001fff077819 */ /* 0x000fe20000011408 */
[----:B------:R-:W-:Y:S01]  /*03a0*/  IMAD.IADD R10, R5, 0x1, -R10 ;  /* 0x00000001050a7824 */ /* 0x000fe200078e0a0a */
[----:B------:R-:W3:Y:S02]  /*03b0*/  LDC R14, c[0x0][0x140] ;  /* 0x00005000ff0e7b82 */ /* 0x000ee40000000800 */
[----:B------:R-:W-:Y:S02]  /*03c0*/  LEA.HI R7, R7, R8, RZ, 0x3 ;  /* 0x0000000807077211 */ /* 0x000fe400078f18ff */
[----:B-----5:R-:W-:Y:S02]  /*03d0*/  ISETP.NE.OR P0, PT, R0, RZ, !P0 ;  /* 0x000000ff0000720c */ /* 0x020fe40004705670 */
[----:B------:R-:W-:Y:S02]  /*03e0*/  SHF.R.S32.HI R0, RZ, 0x3, R7 ;  /* 0x00000003ff007819 */ /* 0x000fe40000011407 */
[----:B0-----:R-:W-:-:S02]  /*03f0*/  I2FP.F32.U32 R9, UR8 ;  /* 0x0000000800097c45 */ /* 0x001fc40008201000 */
[----:B------:R-:W-:-:S03]  /*0400*/  SHF.R.S32.HI R7, RZ, 0x1f, R7 ;  /* 0x0000001fff077819 */ /* 0x000fc60000011407 */
[----:B------:R-:W-:Y:S01]  /*0410*/  FMUL R11, R9, UR4 ;  /* 0x00000004090b7c20 */ /* 0x000fe20008400000 */
[----:B------:R-:W-:Y:S01]  /*0420*/  LEA.HI R7, R7, R0, RZ, 0x2 ;  /* 0x0000000007077211 */ /* 0x000fe200078f10ff */
[----:B------:R-:W-:Y:S01]  /*0430*/  ULDC UR4, c[0x0][0x154] ;  /* 0x0000550000047ab9 */ /* 0x000fe20000000800 */
[----:B-1----:R-:W-:Y:S01]  /*0440*/  I2FP.F32.U32 R13, R4 ;  /* 0x00000004000d7245 */ /* 0x002fe20000201000 */
[----:B------:R-:W-:Y:S01]  /*0450*/  VOTEU.ALL UP0, P0 ;  /* 0x00000000003f7886 */ /* 0x000fe20000000000 */
[----:B------:R-:W-:Y:S01]  /*0460*/  LOP3.LUT R7, R7, 0xfffffffc, RZ, 0xc0, !PT ;  /* 0xfffffffc07077812 */ /* 0x000fe200078ec0ff */
[----:B------:R-:W0:Y:S01]  /*0470*/  F2I.U32.TRUNC.NTZ R11, R11 ;  /* 0x0000000b000b7305 */ /* 0x000e22000020f000 */
[----:B------:R-:W1:Y:S01]  /*0480*/  LDC R9, c[0x0][0x148] ;  /* 0x00005200ff097b82 */ /* 0x000e620000000800 */
[----:B------:R-:W-:Y:S01]  /*0490*/  FMUL R13, R13, UR4 ;  /* 0x000000040d0d7c20 */ /* 0x000fe20008400000 */
[----:B------:R-:W-:Y:S01]  /*04a0*/  UMOV UR4, 0x20 ;  /* 0x0000002000047882 */ /* 0x000fe20000000000 */
[----:B------:R-:W-:Y:S01]  /*04b0*/  IMAD.IADD R7, R0, 0x1, -R7 ;  /* 0x0000000100077824 */ /* 0x000fe200078e0a07 */
[----:B------:R-:W-:Y:S01]  /*04c0*/  SHF.R.S32.HI R0, RZ, 0x1f, R3 ;  /* 0x0000001fff007819 */ /* 0x000fe20000011403 */
[----:B------:R-:W-:Y:S01]  /*04d0*/  @!UP0 UMOV UR6, 0x400 ;  /* 0x0000040000068882 */ /* 0x000fe20000000000 */
[----:B------:R-:W-:-:S04]  /*04e0*/  @!UP0 UIADD3 UR4, -UR4, 0x100000, URZ ;  /* 0x0010000004048890 */ /* 0x000fc8000fffe13f */
[----:B------:R-:W-:Y:S02]  /*04f0*/  @!UP0 USHF.L.U32 UR5, UR4, 0xb, URZ ;  /* 0x0000000b04058899 */ /* 0x000fe4000800063f */
[----:B------:R-:W-:Y:S01]  /*0500*/  @!UP0 USHF.L.U32 UR4, UR4, 0x1, URZ ;  /* 0x0000000104048899 */ /* 0x000fe2000800063f */
[----:B------:R-:W-:Y:S01]  /*0510*/  IMAD R10, R10, 0x4, R7 ;  /* 0x000000040a0a7824 */ /* 0x000fe200078e0207 */
[----:B------:R-:W5:Y:S01]  /*0520*/  @!UP0 S2UR UR7, SR_CgaCtaId ;  /* 0x00000000000789c3 */ /* 0x000f620000008800 */
[----:B------:R-:W4:Y:S01]  /*0530*/  F2I.U32.TRUNC.NTZ R13, R13 ;  /* 0x0000000d000d7305 */ /* 0x000f22000020f000 */
[----:B------:R-:W-:Y:S01]  /*0540*/  LEA.HI R0, R0, R3, RZ, 0x2 ;  /* 0x0000000300007211 */ /* 0x000fe200078f10ff */
[C---:B------:R-:W-:Y:S01]  /*0550*/  IMAD.SHL.U32 R19, R10.reuse, 0x4, RZ ;  /* 0x000000040a137824 */ /* 0x040fe200078e00ff */
[----:B------:R-:W-:Y:S01]  /*0560*/  LEA.HI R7, R10, R10, RZ, 0x1 ;  /* 0x0000000a0a077211 */ /* 0x000fe200078f08ff */
[----:B------:R-:W-:Y:S01]  /*0570*/  VOTEU.ALL UP1, P0 ;  /* 0x00000000003f7886 */ /* 0x000fe20000020000 */
[----:B0-----:R-:W-:Y:S01]  /*0580*/  IMAD.MOV R15, RZ, RZ, -R11 ;  /* 0x000000ffff0f7224 */ /* 0x001fe200078e0a0b */
[----:B------:R-:W-:-:S02]  /*0590*/  LOP3.LUT R0, R0, 0xfffffffc, RZ, 0xc0, !PT ;  /* 0xfffffffc00007812 */ /* 0x000fc400078ec0ff */
[----:B------:R-:W-:Y:S01]  /*05a0*/  LOP3.LUT R11, R7, 0xfffffffe, RZ, 0xc0, !PT ;  /* 0xfffffffe070b7812 */ /* 0x000fe200078ec0ff */
[----:B--2---:R-:W-:Y:S01]  /*05b0*/  IMAD R7, R12, R15, UR8 ;  /* 0x000000080c077e24 */ /* 0x004fe2000f8e020f */
[----:B------:R-:W-:Y:S02]  /*05c0*/  IADD3 R3, R3, -R0, RZ ;  /* 0x8000000003037210 */ /* 0x000fe40007ffe0ff */
[C---:B------:R-:W-:Y:S01]  /*05d0*/  LOP3.LUT R19, R10.reuse, 0xc, R19, 0x78, !PT ;  /* 0x0000000c0a137812 */ /* 0x040fe200078e7813 */
[----:B------:R-:W-:Y:S01]  /*05e0*/  IMAD.IADD R12, R10, 0x1, -R11 ;  /* 0x000000010a0c7824 */ /* 0x000fe200078e0a0b */
[----:B------:R-:W-:Y:S01]  /*05f0*/  ISETP.NE.AND P1, PT, R3, 0x3, PT ;  /* 0x000000030300780c */ /* 0x000fe20003f25270 */
[----:B----4-:R-:W-:Y:S01]  /*0600*/  IMAD.MOV R24, RZ, RZ, -R13 ;  /* 0x000000ffff187224 */ /* 0x010fe200078e0a0d */
[----:B---3--:R-:W-:Y:S02]  /*0610*/  ISETP.EQ.U32.AND P2, PT, R14, 0x1, PT ;  /* 0x000000010e00780c */ /* 0x008fe40003f42070 */
[----:B------:R-:W-:Y:S01]  /*0620*/  ISETP.NE.AND P4, PT, R12, R7, PT ;  /* 0x000000070c00720c */ /* 0x000fe20003f85270 */
[----:B-1----:R-:W-:Y:S01]  /*0630*/  IMAD R11, R9, R24, R4 ;  /* 0x00000018090b7224 */ /* 0x002fe200078e0204 */
[----:B------:R-:W-:Y:S01]  /*0640*/  ISETP.EQ.OR P1, PT, R3, RZ, !P1 ;  /* 0x000000ff0300720c */ /* 0x000fe20004f22670 */
[----:B-----5:R-:W-:-:S03]  /*0650*/  @!UP0 ULEA UR6, UR7, UR6, 0x18 ;  /* 0x0000000607068291 */ /* 0x020fc6000f8ec03f */
[----:B------:R-:W-:Y:S01]  /*0660*/  ISETP.EQ.AND P1, PT, R2, RZ, P1 ;  /* 0x000000ff0200720c */ /* 0x000fe20000f22270 */
[----:B------:R-:W-:Y:S01]  /*0670*/  VOTEU.ALL UP0, P0 ;  /* 0x00000000003f7886 */ /* 0x000fe20000000000 */
[----:B------:R-:W-:Y:S01]  /*0680*/  LOP3.LUT P0, RZ, R8, 0x7, RZ, 0xc0, !PT ;  /* 0x0000000708ff7812 */ /* 0x000fe2000780c0ff */
[----:B------:R-:W-:Y:S01]  /*0690*/  VIADD R8, R2, 0xffffffff ;  /* 0xffffffff02087836 */ /* 0x000fe20000000000 */
[----:B------:R-:W-:Y:S02]  /*06a0*/  SEL R18, RZ, 0x1, !P1 ;  /* 0x00000001ff127807 */ /* 0x000fe40004800000 */
[C---:B------:R-:W-:Y:S02]  /*06b0*/  ISETP.LT.U32.AND P0, PT, R19.reuse, 0x2, !P0 ;  /* 0x000000021300780c */ /* 0x040fe40004701070 */
[----:B------:R-:W-:Y:S02]  /*06c0*/  @P4 LEA.HI R0, R19, R19, RZ, 0x1 ;  /* 0x0000001313004211 */ /* 0x000fe400078f08ff */
[----:B------:R-:W-:Y:S01]  /*06d0*/  ISETP.GE.U32.AND P6, PT, R8, 0x2, PT ;  /* 0x000000020800780c */ /* 0x000fe20003fc6070 */
[----:B------:R-:W0:Y:S02]  /*06e0*/  FENCE.VIEW.ASYNC.S ;  /* 0x00000000000073c6 */ /* 0x000e240000000000 */
[----:B0-----:R0:W1:Y:S01]  /*06f0*/  @!UP0 SYNCS.EXCH.64 URZ, [UR6+0x30], UR4 ;  /* 0x00003004063f85b2 */ /* 0x0010620008000100 */
[----:B------:R-:W-:-:S02]  /*0700*/  @P4 SHF.R.S32.HI R0, RZ, 0x1, R0 ;  /* 0x00000001ff004819 */ /* 0x000fc40000011400 */
[----:B------:R-:W-:Y:S02]  /*0710*/  SEL R18, R18, 0x2, P6 ;  /* 0x0000000212127807 */ /* 0x000fe40003000000 */
[----:B------:R-:W-:Y:S02]  /*0720*/  @P4 ISETP.NE.AND P5, PT, R0, R11, PT ;  /* 0x0000000b0000420c */ /* 0x000fe40003fa5270 */
[----:B------:R-:W-:Y:S02]  /*0730*/  SEL R11, RZ, 0x1, !P0 ;  /* 0x00000001ff0b7807 */ /* 0x000fe40004000000 */
[----:B------:R-:W-:Y:S02]  /*0740*/  @P4 SEL R22, RZ, 0x1, P5 ;  /* 0x00000001ff164807 */ /* 0x000fe40002800000 */
[----:B------:R-:W-:Y:S02]  /*0750*/  LOP3.LUT R0, R98, 0x7f, RZ, 0xc0, !PT ;  /* 0x0000007f62007812 */ /* 0x000fe400078ec0ff */
[----:B------:R-:W-:Y:S01]  /*0760*/  LOP3.LUT R22, R22, R11, RZ, 0xc0, !PT ;  /* 0x0000000b16167212 */ /* 0x000fe200078ec0ff */
[----:B------:R0:W2:Y:S01]  /*0770*/  @!UP1 SYNCS.EXCH.64 URZ, [UR6+0x38], UR4 ;  /* 0x00003804063f95b2 */ /* 0x0000a20008000100 */
[----:B------:R-:W-:Y:S01]  /*0780*/  NOP ;  /* 0x0000000000007918 */ /* 0x000fe20000000000 */
[----:B------:R-:W-:Y:S05]  /*0790*/  @!P2 BRA `(.L_x_3) ;  /* 0x000000000008a947 */ /* 0x000fea0003800000 */
[----:B-12---:R-:W-:Y:S01]  /*07a0*/  UCGABAR_ARV ;  /* 0x00000000000079c7 */ /* 0x006fe20008000000 */
[----:B------:R-:W-:Y:S05]  /*07b0*/  BRA `(.L_x_4) ;  /* 0x0000000000047947 */ /* 0x000fea0003800000 */
.L_x_3:
[----:B-12---:R-:W-:Y:S01]  /*07c0*/  NOP ;  /* 0x0000000000007918 */ /* 0x006fe20000000000 */
.L_x_4:
[----:B------:R-:W1:Y:S01]  /*07d0*/  LDC R2, c[0x0][0x65c] ;  /* 0x00019700ff027b82 */ /* 0x000e620000000800 */
[----:B------:R-:W-:Y:S01]  /*07e0*/  LOP3.LUT R5, R5, 0xfffff7ff, RZ, 0xc0, !PT ;  /* 0xfffff7ff05057812 */ /* 0x000fe200078ec0ff */
[----:B------:R-:W-:Y:S02]  /*07f0*/  IMAD.U32 R10, RZ, RZ, UR8 ;  /* 0x00000008ff0a7e24 */ /* 0x000fe4000f8e00ff */
[----:B------:R-:W-:Y:S01]  /*0800*/  IMAD.MOV.U32 R11, RZ, RZ, RZ ;  /* 0x000000ffff0b7224 */ /* 0x000fe200078e00ff */
[----:B-1----:R-:W-:-:S13]  /*0810*/  ISETP.NE.AND P1, PT, R2, 0x1, PT ;  /* 0x000000010200780c */ /* 0x002fda0003f25270 */
[----:B------:R-:W1:Y:S01]  /*0820*/  @P1 LDC R17, c[0x0][0x10] ;  /* 0x00000400ff111b82 */ /* 0x000e620000000800 */
[----:B------:R-:W-:Y:S01]  /*0830*/  @P1 LOP3.LUT R5, R5, 0x800, RZ, 0xfc, !PT ;  /* 0x0000080005051812 */ /* 0x000fe200078efcff */
[----:B------:R-:W-:Y:S02]  /*0840*/  @P1 IMAD.MOV.U32 R5, RZ, RZ, RZ ;  /* 0x000000ffff051224 */ /* 0x000fe400078e00ff */
[----:B------:R-:W-:-:S04]  /*0850*/  @P1 IMAD.MOV.U32 R15, RZ, RZ, RZ ;  /* 0x000000ffff0f1224 */ /* 0x000fc800078e00ff */
[----:B------:R-:W2:Y:S01]  /*0860*/  @!P1 LDC R13, c[0x0][0xc] ;  /* 0x00000300ff0d9b82 */ /* 0x000ea20000000800 */
[----:B0-----:R-:W-:Y:S01]  /*0870*/  ULDC UR4, c[0x0][0xc] ;  /* 0x0000030000047ab9 */ /* 0x001fe20000000800 */
[----:B------:R-:W-:Y:S01]  /*0880*/  ULDC UR5, c[0x0][0x10] ;  /* 0x0000040000057ab9 */ /* 0x000fe20000000800 */
[----:B------:R-:W-:Y:S01]  /*0890*/  ULDC UR6, c[0x0][0x14] ;  /* 0x0000050000067ab9 */ /* 0x000fe20000000800 */
[----:B------:R-:W-:-:S04]  /*08a0*/  UIMAD.WIDE.U32 UR4, UR4, UR5, URZ ;  /* 0x00000005040472a5 */ /* 0x000fc8000f8e003f */
[----:B------:R-:W-:Y:S02]  /*08b0*/  UIMAD.WIDE.U32 UR38, UR4, UR6, URZ ;  /* 0x00000006042672a5 */ /* 0x000fe4000f8e003f */
[----:B------:R-:W-:-:S04]  /*08c0*/  UIMAD UR41, UR5, UR6, URZ ;  /* 0x00000006052972a4 */ /* 0x000fc8000f8e023f */
[----:B------:R-:W-:Y:S01]  /*08d0*/  UIADD3 UR41, UR39, UR41, URZ ;  /* 0x0000002927297290 */ /* 0x000fe2000fffe03f */
[----:B-1----:R-:W-:-:S05]  /*08e0*/  @P1 IMAD.WIDE.U32 R16, R17, UR8, R4 ;  /* 0x0000000811101c25 */ /* 0x002fca000f8e0004 */
[----:B------:R-:W-:Y:S01]  /*08f0*/  @P1 IADD3 R17, R17, R15, RZ ;  /* 0x0000000f11111210 */ /* 0x000fe20007ffe0ff */
[----:B--2---:R-:W-:-:S04]  /*0900*/  @!P1 IMAD.WIDE.U32 R10, R4, R13, R10 ;  /* 0x0000000d040a9225 */ /* 0x004fc800078e000a */
[----:B------:R-:W-:Y:S02]  /*0910*/  @!P1 IMAD.MOV.U32 R16, RZ, RZ, R10 ;  /* 0x000000ffff109224 */ /* 0x000fe400078e000a */
[----:B------:R-:W-:Y:S01]  /*0920*/  @!P1 IMAD.MOV.U32 R17, RZ, RZ, R11 ;  /* 0x000000ffff119224 */ /* 0x000fe200078e000b */
[----:B------:R-:W-:Y:S06]  /*0930*/  @!P2 BRA `(.L_x_5) ;  /* 0x00000000000ca947 */ /* 0x000fec0003800000 */
[----:B------:R-:W-:Y:S01]  /*0940*/  UCGABAR_WAIT ;  /* 0x0000000000007dc7 */ /* 0x000fe20008000000 */
[----:B------:R-:W-:Y:S01]  /*0950*/  CCTL.IVALL ;  /* 0x00000000ff00798f */ /* 0x000fe20002000000 */
[----:B------:R-:W-:Y:S05]  /*0960*/  BRA `(.L_x_6) ;  /* 0x0000000000047947 */ /* 0x000fea0003800000 */
.L_x_5:
[----:B------:R-:W-:Y:S06]  /*0970*/  BAR.SYNC.DEFER_BLOCKING 0x0 ;  /* 0x0000000000007b1d */ /* 0x000fec0000010000 */
.L_x_6:
[----:B------:R-:W-:Y:S05]  /*0980*/  @!P3 BRA `(.L_x_7) ;  /* 0x00000064006cb947 */ /* 0x000fea0003800000 */
[----:B------:R-:W-:-:S13]  /*0990*/  ISETP.GT.U32.AND P0, PT, R8, 0x1, PT ;  /* 0x000000010800780c */ /* 0x000fda0003f04070 */
[----:B------:R-:W-:Y:S05]  /*09a0*/  @P0 EXIT ;  /* 0x000000000000094d */ /* 0x000fea0003800000 */
[----:B------:R-:W-:Y:S01]  /*09b0*/  ULDC.64 UR4, c[0x0][0x650] ;  /* 0x0001940000047ab9 */ /* 0x000fe20000000a00 */
[----:B------:R-:W-:Y:S01]  /*09c0*/  PRMT R3, RZ, 0x7610, R3 ;  /* 0x00007610ff037816 */ /* 0x000fe20000000003 */
[----:B------:R-:W-:Y:S01]  /*09d0*/  IMAD.MOV.U32 R115, RZ, RZ, -0x1 ;  /* 0xffffffffff737424 */ /* 0x000fe200078e00ff */
[----:B------:R-:W-:Y:S01]  /*09e0*/  ISETP.GE.U32.AND P0, PT, R16, UR4, PT ;  /* 0x0000000410007c0c */ /* 0x000fe2000bf06070 */
[----:B------:R-:W-:Y:S02]  /*09f0*/  IMAD.MOV.U32 R103, RZ, RZ, -0x1 ;  /* 0xffffffffff677424 */ /* 0x000fe400078e00ff */
[----:B------:R-:W-:Y:S01]  /*0a00*/  IMAD.MOV.U32 R23, RZ, RZ, -0x1 ;  /* 0xffffffffff177424 */ /* 0x000fe200078e00ff */
[----:B------:R-:W-:-:S13]  /*0a10*/  ISETP.GE.U32.AND.EX P0, PT, R17, UR5, PT, P0 ;  /* 0x0000000511007c0c */ /* 0x000fda000bf06100 */
[----:B------:R-:W-:Y:S05]  /*0a20*/  @P0 BRA `(.L_x_8) ;  /* 0x00000004002c0947 */ /* 0x000fea0003800000 */
[----:B------:R-:W0:Y:S01]  /*0a30*/  LDC.64 R26, c[0x0][0x628] ;  /* 0x00018a00ff1a7b82 */ /* 0x000e220000000a00 */
[----:B------:R-:W-:Y:S02]  /*0a40*/  IMAD.MOV.U32 R10, RZ, RZ, R16 ;  /* 0x000000ffff0a7224 */ /* 0x000fe400078e0010 */
[----:B------:R-:W-:-:S05]  /*0a50*/  IMAD.MOV.U32 R11, RZ, RZ, R17 ;  /* 0x000000ffff0b7224 */ /* 0x000fca00078e0011 */
[----:B------:R-:W1:Y:S08]  /*0a60*/  LDC R8, c[0x0][0x630] ;  /* 0x00018c00ff087b82 */ /* 0x000e700000000800 */
[----:B------:R-:W2:Y:S01]  /*0a70*/  LDC.64 R28, c[0x0][0x620] ;  /* 0x00018800ff1c7b82 */ /* 0x000ea20000000a00 */
[----:B0-----:R-:W-:-:S04]  /*0a80*/  ISETP.NE.U32.AND P0, PT, R26, RZ, PT ;  /* 0x000000ff1a00720c */ /* 0x001fc80003f05070 */
[----:B------:R-:W-:-:S13]  /*0a90*/  ISETP.NE.AND.EX P0, PT, R27, RZ, PT, P0 ;  /* 0x000000ff1b00720c */ /* 0x000fda0003f05300 */
[----:B-12---:R-:W-:Y:S05]  /*0aa0*/  @!P0 BRA `(.L_x_9) ;  /* 0x0000000000288947 */ /* 0x006fea0003800000 */
[----:B------:R-:W0:Y:S02]  /*0ab0*/  LDC R3, c[0x0][0x634] ;  /* 0x00018d00ff037b82 */ /* 0x000e240000000800 */
[----:B0-----:R-:W-:-:S04]  /*0ac0*/  IADD3 R3, P0, R16, R3, RZ ;  /* 0x0000000310037210 */ /* 0x001fc80007f1e0ff */
[----:B------:R-:W-:-:S05]  /*0ad0*/  IADD3.X R21, RZ, R17, RZ, P0, !PT ;  /* 0x00000011ff157210 */ /* 0x000fca00007fe4ff */
[----:B------:R-:W-:-:S04]  /*0ae0*/  IMAD.WIDE.U32 R10, R21, R26, RZ ;  /* 0x0000001a150a7225 */ /* 0x000fc800078e00ff */
[----:B------:R-:W-:-:S04]  /*0af0*/  IMAD.WIDE.U32 R12, P0, R3, R27, R10 ;  /* 0x0000001b030c7225 */ /* 0x000fc8000780000a */
[----:B------:R-:W-:-:S04]  /*0b00*/  IMAD.WIDE.U32 R10, R3, R26, RZ ;  /* 0x0000001a030a7225 */ /* 0x000fc800078e00ff */
[----:B------:R-:W-:Y:S01]  /*0b10*/  IMAD.X R15, RZ, RZ, RZ, P0 ;  /* 0x000000ffff0f7224 */ /* 0x000fe200000e06ff */
[----:B------:R-:W-:Y:S01]  /*0b20*/  IADD3 RZ, P0, R11, R12, RZ ;  /* 0x0000000c0bff7210 */ /* 0x000fe20007f1e0ff */
[----:B------:R-:W-:-:S04]  /*0b30*/  IMAD.MOV.U32 R14, RZ, RZ, R13 ;  /* 0x000000ffff0e7224 */ /* 0x000fc800078e000d */
[----:B------:R-:W-:-:S08]  /*0b40*/  IMAD.WIDE.U32.X R10, R21, R27, R14, P0 ;  /* 0x0000001b150a7225 */ /* 0x000fd000000e040e */
.L_x_9:
[----:B------:R-:W0:Y:S01]  /*0b50*/  LDC.64 R32, c[0x0][0x640] ;  /* 0x00019000ff207b82 */ /* 0x000e220000000a00 */
[--C-:B------:R-:W-:Y:S01]  /*0b60*/  SHF.R.U64 R27, R10, R8, R11.reuse ;  /* 0x000000080a1b7219 */ /* 0x100fe2000000120b */
[----:B------:R-:W-:Y:S01]  /*0b70*/  IMAD R24, R9, R24, R4 ;  /* 0x0000001809187224 */ /* 0x000fe200078e0204 */
[----:B------:R-:W-:Y:S01]  /*0b80*/  SHF.R.U32.HI R3, RZ, R8, R11 ;  /* 0x00000008ff037219 */ /* 0x000fe2000001160b */
[----:B------:R-:W-:Y:S01]  /*0b90*/  IMAD.MOV.U32 R23, RZ, RZ, 0x1 ;  /* 0x00000001ff177424 */ /* 0x000fe200078e00ff */
[----:B------:R-:W-:-:S03]  /*0ba0*/  IADD3 R5, P0, RZ, -R27, RZ ;  /* 0x8000001bff057210 */ /* 0x000fc60007f1e0ff */
[----:B------:R-:W1:Y:S02]  /*0bb0*/  LDC R12, c[0x0][0x618] ;  /* 0x00018600ff0c7b82 */ /* 0x000e640000000800 */
[----:B------:R-:W-:Y:S02]  /*0bc0*/  IMAD.X R3, RZ, RZ, ~R3, P0 ;  /* 0x000000ffff037224 */ /* 0x000fe400000e0e03 */
[----:B------:R-:W-:-:S04]  /*0bd0*/  IMAD.WIDE.U32 R10, R5, R28, R16 ;  /* 0x0000001c050a7225 */ /* 0x000fc800078e0010 */
[----:B------:R-:W2:Y:S01]  /*0be0*/  LDC R20, c[0x0][0x608] ;  /* 0x00018200ff147b82 */ /* 0x000ea20000000800 */
[----:B------:R-:W-:Y:S02]  /*0bf0*/  IMAD R8, R3, R28, RZ ;  /* 0x0000001c03087224 */ /* 0x000fe400078e02ff */
[----:B------:R-:W-:Y:S02]  /*0c00*/  IMAD.MOV.U32 R3, RZ, RZ, -0x1 ;  /* 0xffffffffff037424 */ /* 0x000fe400078e00ff */
[----:B------:R-:W-:-:S03]  /*0c10*/  IMAD R5, R5, R29, R8 ;  /* 0x0000001d05057224 */ /* 0x000fc600078e0208 */
[----:B------:R-:W3:Y:S01]  /*0c20*/  LDC R30, c[0x0][0x658] ;  /* 0x00019600ff1e7b82 */ /* 0x000ee20000000800 */
[----:B------:R-:W-:Y:S01]  /*0c30*/  IMAD.IADD R5, R11, 0x1, R5 ;  /* 0x000000010b057824 */ /* 0x000fe200078e0205 */
[----:B0-----:R-:W-:-:S04]  /*0c40*/  ISETP.NE.U32.AND P0, PT, R32, RZ, PT ;  /* 0x000000ff2000720c */ /* 0x001fc80003f05070 */
[----:B------:R-:W-:Y:S02]  /*0c50*/  ISETP.NE.AND.EX P0, PT, R33, RZ, PT, P0 ;  /* 0x000000ff2100720c */ /* 0x000fe40003f05300 */
[----:B------:R-:W0:Y:S01]  /*0c60*/  LDC R26, c[0x0][0x600] ;  /* 0x00018000ff1a7b82 */ /* 0x000e220000000800 */
[-CC-:B-1----:R-:W-:Y:S02]  /*0c70*/  SHF.R.U64 R14, R10, R12.reuse, R5.reuse ;  /* 0x0000000c0a0e7219 */ /* 0x182fe40000001205 */
[----:B------:R-:W-:-:S05]  /*0c80*/  SHF.R.U32.HI R5, RZ, R12, R5 ;  /* 0x0000000cff057219 */ /* 0x000fca0000011605 */
[----:B------:R-:W1:Y:S01]  /*0c90*/  LDC R15, c[0x0][0x648] ;  /* 0x00019200ff0f7b82 */ /* 0x000e620000000800 */
[-CC-:B--2---:R-:W-:Y:S02]  /*0ca0*/  SHF.R.U64 R29, R14, R20.reuse, R5.reuse ;  /* 0x000000140e1d7219 */ /* 0x184fe40000001205 */
[----:B------:R-:W-:-:S05]  /*0cb0*/  SHF.R.U32.HI R5, RZ, R20, R5 ;  /* 0x00000014ff057219 */ /* 0x000fca0000011605 */
[----:B------:R-:W2:Y:S01]  /*0cc0*/  LDC R21, c[0x0][0x638] ;  /* 0x00018e00ff157b82 */ /* 0x000ea20000000800 */
[-CC-:B---3--:R-:W-:Y:S02]  /*0cd0*/  SHF.R.U64 R20, R29, R30.reuse, R5.reuse ;  /* 0x0000001e1d147219 */ /* 0x188fe40000001205 */
[-C--:B------:R-:W-:Y:S02]  /*0ce0*/  SHF.L.U32 R3, R3, R30.reuse, RZ ;  /* 0x0000001e03037219 */ /* 0x080fe400000006ff */
[----:B------:R-:W-:Y:S01]  /*0cf0*/  SHF.R.U32.HI R5, RZ, R30, R5 ;  /* 0x0000001eff057219 */ /* 0x000fe20000011605 */
[----:B------:R-:W-:Y:S01]  /*0d00*/  IMAD.MOV.U32 R4, RZ, RZ, R20 ;  /* 0x000000ffff047224 */ /* 0x000fe200078e0014 */
[----:B------:R-:W-:Y:S01]  /*0d10*/  LOP3.LUT R12, RZ, R3, RZ, 0x33, !PT ;  /* 0x00000003ff0c7212 */ /* 0x000fe200078e33ff */
[----:B------:R-:W3:Y:S01]  /*0d20*/  LDC R25, c[0x0][0x610] ;  /* 0x00018400ff197b82 */ /* 0x000ee20000000800 */
[----:B------:R-:W-:Y:S05]  /*0d30*/  @!P0 BRA `(.L_x_10) ;  /* 0x0000000000288947 */ /* 0x000fea0003800000 */
[----:B------:R-:W4:Y:S02]  /*0d40*/  LDC R3, c[0x0][0x64c] ;  /* 0x00019300ff037b82 */ /* 0x000f240000000800 */
[----:B----4-:R-:W-:-:S04]  /*0d50*/  IADD3 R3, P0, R20, R3, RZ ;  /* 0x0000000314037210 */ /* 0x010fc80007f1e0ff */
        /* <DEDUP_REMOVED lines=8> */
.L_x_10:
[----:B-1----:R-:W-:Y:S01]  /*0de0*/  SHF.R.U64 R4, R4, R15, R5 ;  /* 0x0000000f04047219 */ /* 0x002fe20000001205 */
[----:B0-----:R-:W-:Y:S01]  /*0df0*/  VIADD R5, R26, 0xffffffff ;  /* 0xffffffff1a057836 */ /* 0x001fe20000000000 */
[----:B------:R-:W-:Y:S01]  /*0e00*/  SHF.L.U32 R3, R23, R30, RZ ;  /* 0x0000001e17037219 */ /* 0x000fe200000006ff */
[----:B------:R-:W-:Y:S01]  /*0e10*/  IMAD.MOV.U32 R23, RZ, RZ, R27 ;  /* 0x000000ffff177224 */ /* 0x000fe200078e001b */
[----:B------:R-:W-:Y:S01]  /*0e20*/  LOP3.LUT R12, R29, R12, RZ, 0xc0, !PT ;  /* 0x0000000c1d0c7212 */ /* 0x000fe200078ec0ff */
[----:B------:R-:W-:Y:S01]  /*0e30*/  IMAD.MOV R8, RZ, RZ, -R4 ;  /* 0x000000ffff087224 */ /* 0x000fe200078e0a04 */
[----:B------:R-:W-:-:S03]  /*0e40*/  SEL R7, R7, R24, !P1 ;  /* 0x0000001807077207 */ /* 0x000fc60004800000 */
[----:B------:R-:W-:Y:S01]  /*0e50*/  IMAD R12, R3, R4, R12 ;  /* 0x00000004030c7224 */ /* 0x000fe200078e020c */
[----:B------:R-:W-:Y:S01]  /*0e60*/  LOP3.LUT R4, R14, R5, RZ, 0xc0, !PT ;  /* 0x000000050e047212 */ /* 0x000fe200078ec0ff */
[----:B--2---:R-:W-:Y:S02]  /*0e70*/  IMAD R3, R8, R21, R20 ;  /* 0x0000001508037224 */ /* 0x004fe400078e0214 */
[----:B---3--:R-:W-:Y:S02]  /*0e80*/  IMAD R7, R12, R25, R7 ;  /* 0x000000190c077224 */ /* 0x008fe400078e0207 */
[----:B------:R-:W-:Y:S02]  /*0e90*/  IMAD.MOV.U32 R5, RZ, RZ, 0x1 ;  /* 0x00000001ff057424 */ /* 0x000fe400078e00ff */
[----:B------:R-:W-:-:S03]  /*0ea0*/  IMAD R4, R3, R26, R4 ;  /* 0x0000001a03047224 */ /* 0x000fc600078e0204 */
[----:B------:R-:W-:Y:S02]  /*0eb0*/  PRMT R3, R5, 0x7610, R3 ;  /* 0x0000761005037816 */ /* 0x000fe40000000003 */
[----:B------:R-:W-:Y:S02]  /*0ec0*/  SEL R103, R4, R7, !P1 ;  /* 0x0000000704677207 */ /* 0x000fe40004800000 */
[----:B------:R-:W-:-:S07]  /*0ed0*/  SEL R115, R7, R4, !P1 ;  /* 0x0000000407737207 */ /* 0x000fce0004800000 */
.L_x_8:
[----:B------:R-:W-:-:S08]  /*0ee0*/  NOP ;  /* 0x0000000000007918 */ /* 0x000fd00000000000 */
[----:B------:R-:W0:Y:S02]  /*0ef0*/  USETMAXREG.TRY_ALLOC.CTAPOOL UP0, 0xe8 ;  /* 0x000000e8000079c8 */ /* 0x000e240008000600 */
[----:B0-----:R-:W-:-:S13]  /*0f00*/  PLOP3.LUT P0, PT, PT, PT, UP0, 0x80, 0x0 ;  /* 0x000000000000781c */ /* 0x001fda0003f0f008 */
[----:B------:R-:W-:Y:S05]  /*0f10*/  @!P0 BRA `(.L_x_8) ;  /* 0xfffffffc00f08947 */ /* 0x000fea000383ffff */
[----:B------:R-:W-:Y:S01]  /*0f20*/  ULDC.64 UR4, c[0x0][0x598] ;  /* 0x0001660000047ab9 */ /* 0x000fe20000000a00 */
[----:B------:R-:W-:Y:S01]  /*0f30*/  ULDC.64 UR36, c[0x0][0x208] ;  /* 0x0000820000247ab9 */ /* 0x000fe20000000a00 */
[----:B------:R-:W-:-:S04]  /*0f40*/  ISETP.NE.U32.AND P0, PT, RZ, UR4, PT ;  /* 0x00000004ff007c0c */ /* 0x000fc8000bf05070 */
[----:B------:R-:W-:-:S13]  /*0f50*/  ISETP.NE.AND.EX P0, PT, RZ, UR5, PT, P0 ;  /* 0x00000005ff007c0c */ /* 0x000fda000bf05300 */
[----:B------:R-:W-:Y:S05]  /*0f60*/  @!P0 BRA `(.L_x_11) ;  /* 0x00000000001c8947 */ /* 0x000fea0003800000 */
[----:B------:R-:W0:Y:S02]  /*0f70*/  LDC.64 R4, c[0x0][0x598] ;  /* 0x00016600ff047b82 */ /* 0x000e240000000a00 */
[----:B0-----:R-:W2:Y:S02]  /*0f80*/  LDG.E.64 R4, desc[UR36][R4.64] ;  /* 0x0000002404047981 */ /* 0x001ea4000c1e1b00 */
[----:B--2---:R-:W-:-:S04]  /*0f90*/  ISETP.NE.U32.AND P0, PT, R4, RZ, PT ;  /* 0x000000ff0400720c */ /* 0x004fc80003f05070 */
[----:B------:R-:W-:-:S13]  /*0fa0*/  ISETP.NE.AND.EX P0, PT, R5, RZ, PT, P0 ;  /* 0x000000ff0500720c */ /* 0x000fda0003f05300 */
[----:B------:R-:W-:Y:S05]  /*0fb0*/  @!P0 BRA `(.L_x_11) ;  /* 0x0000000000088947 */ /* 0x000fea0003800000 */
[----:B------:R0:W5:Y:S01]  /*0fc0*/  LD.E R90, desc[UR36][R4.64] ;  /* 0x00000024045a7980 */ /* 0x000162000c101900 */
[----:B------:R-:W-:Y:S05]  /*0fd0*/  BRA `(.L_x_12) ;  /* 0x0000000000247947 */ /* 0x000fea0003800000 */
.L_x_11:
[----:B------:R-:W-:Y:S02]  /*0fe0*/  ULDC.64 UR4, c[0x0][0x588] ;  /* 0x0001620000047ab9 */ /* 0x000fe40000000a00 */
[----:B------:R-:W-:-:S04]  /*0ff0*/  ISETP.NE.U32.AND P0, PT, RZ, UR4, PT ;  /* 0x00000004ff007c0c */ /* 0x000fc8000bf05070 */
[----:B------:R-:W-:-:S13]  /*1000*/  ISETP.NE.AND.EX P0, PT, RZ, UR5, PT, P0 ;  /* 0x00000005ff007c0c */ /* 0x000fda000bf05300 */
[----:B------:R-:W-:Y:S05]  /*1010*/  @!P0 BRA `(.L_x_13) ;  /* 0x00000000000c8947 */ /* 0x000fea0003800000 */
[----:B------:R-:W0:Y:S02]  /*1020*/  LDC.64 R90, c[0x0][0x588] ;  /* 0x00016200ff5a7b82 */ /* 0x000e240000000a00 */
[----:B0-----:R1:W5:Y:S01]  /*1030*/  LDG.E R90, desc[UR36][R90.64] ;  /* 0x000000245a5a7981 */ /* 0x001362000c1e1900 */
[----:B------:R-:W-:Y:S05]  /*1040*/  BRA `(.L_x_12) ;  /* 0x0000000000087947 */ /* 0x000fea0003800000 */
.L_x_13:
[----:B------:R-:W-:Y:S02]  /*1050*/  ULDC UR4, c[0x0][0x580] ;  /* 0x0001600000047ab9 */ /* 0x000fe40000000800 */
[----:B------:R-:W-:-:S07]  /*1060*/  IMAD.U32 R90, RZ, RZ, UR4 ;  /* 0x00000004ff5a7e24 */ /* 0x000fce000f8e00ff */
.L_x_12:
[----:B------:R-:W-:Y:S02]  /*1070*/  ULDC.64 UR4, c[0x0][0x5a0] ;  /* 0x0001680000047ab9 */ /* 0x000fe40000000a00 */
[----:B------:R-:W-:-:S04]  /*1080*/  ISETP.NE.U32.AND P0, PT, RZ, UR4, PT ;  /* 0x00000004ff007c0c */ /* 0x000fc8000bf05070 */
[----:B------:R-:W-:-:S13]  /*1090*/  ISETP.NE.AND.EX P0, PT, RZ, UR5, PT, P0 ;  /* 0x00000005ff007c0c */ /* 0x000fda000bf05300 */
[----:B------:R-:W-:Y:S05]  /*10a0*/  @!P0 BRA `(.L_x_14) ;  /* 0x00000000001c8947 */ /* 0x000fea0003800000 */
[----:B0-----:R-:W0:Y:S02]  /*10b0*/  LDC.64 R4, c[0x0][0x5a0] ;  /* 0x00016800ff047b82 */ /* 0x001e240000000a00 */
[----:B0-----:R-:W2:Y:S02]  /*10c0*/  LDG.E.64 R4, desc[UR36][R4.64] ;  /* 0x0000002404047981 */ /* 0x001ea4000c1e1b00 */
[----:B--2---:R-:W-:-:S04]  /*10d0*/  ISETP.NE.U32.AND P0, PT, R4, RZ, PT ;  /* 0x000000ff0400720c */ /* 0x004fc80003f05070 */
[----:B------:R-:W-:-:S13]  /*10e0*/  ISETP.NE.AND.EX P0, PT, R5, RZ, PT, P0 ;  /* 0x000000ff0500720c */ /* 0x000fda0003f05300 */
[----:B------:R-:W-:Y:S05]  /*10f0*/  @!P0 BRA `(.L_x_14) ;  /* 0x0000000000088947 */ /* 0x000fea0003800000 */
[----:B-1----:R0:W5:Y:S01]  /*1100*/  LD.E R91, desc[UR36][R4.64] ;  /* 0x00000024045b7980 */ /* 0x002162000c101900 */
[----:B------:R-:W-:Y:S05]  /*1110*/  BRA `(.L_x_15) ;  /* 0x0000000000247947 */ /* 0x000fea0003800000 */
.L_x_14:
[----:B------:R-:W-:Y:S02]  /*1120*/  ULDC.64 UR4, c[0x0][0x590] ;  /* 0x0001640000047ab9 */ /* 0x000fe40000000a00 */
[----:B------:R-:W-:-:S04]  /*1130*/  ISETP.NE.U32.AND P0, PT, RZ, UR4, PT ;  /* 0x00000004ff007c0c */ /* 0x000fc8000bf05070 */
[----:B------:R-:W-:-:S13]  /*1140*/  ISETP.NE.AND.EX P0, PT, RZ, UR5, PT, P0 ;  /* 0x00000005ff007c0c */ /* 0x000fda000bf05300 */
[----:B------:R-:W-:Y:S05]  /*1150*/  @!P0 BRA `(.L_x_16) ;  /* 0x00000000000c8947 */ /* 0x000fea0003800000 */
[----:B0-----:R-:W1:Y:S02]  /*1160*/  LDC.64 R4, c[0x0][0x590] ;  /* 0x00016400ff047b82 */ /* 0x001e640000000a00 */
[----:B-1----:R1:W5:Y:S01]  /*1170*/  LDG.E R91, desc[UR36][R4.64] ;  /* 0x00000024045b7981 */ /* 0x002362000c1e1900 */
[----:B------:R-:W-:Y:S05]  /*1180*/  BRA `(.L_x_15) ;  /* 0x0000000000087947 */ /* 0x000fea0003800000 */
.L_x_16:
[----:B------:R-:W-:Y:S02]  /*1190*/  ULDC UR4, c[0x0][0x584] ;  /* 0x0001610000047ab9 */ /* 0x000fe40000000800 */
[----:B-1----:R-:W-:-:S07]  /*11a0*/  MOV R91, UR4 ;  /* 0x00000004005b7c02 */ /* 0x002fce0008000f00 */
.L_x_15:
[----:B------:R-:W-:-:S13]  /*11b0*/  LOP3.LUT P0, RZ, R3, 0xff, RZ, 0xc0, !PT ;  /* 0x000000ff03ff7812 */ /* 0x000fda000780c0ff */
[----:B------:R-:W-:Y:S05]  /*11c0*/  @!P0 EXIT ;  /* 0x000000000000894d */ /* 0x000fea0003800000 */
[----:B------:R-:W2:Y:S01]  /*11d0*/  LDC R96, c[0x0][0x658] ;  /* 0x00019600ff607b82 */ /* 0x000ea20000000800 */
[----:B------:R-:W-:Y:S01]  /*11e0*/  ULDC.64 UR6, c[0x0][0x288] ;  /* 0x0000a20000067ab9 */ /* 0x000fe20000000a00 */
[----:B------:R-:W-:Y:S01]  /*11f0*/  LOP3.LUT R6, R6, 0x1, RZ, 0xc0, !PT ;  /* 0x0000000106067812 */ /* 0x000fe200078ec0ff */
[----:B------:R-:W-:Y:S01]  /*1200*/  UIADD3 UR4, UR7, 0x3f, URZ ;  /* 0x0000003f07047890 */ /* 0x000fe2000fffe03f */
[----:B------:R-:W-:Y:S01]  /*1210*/  SHF.R.U32.HI R3, RZ, 0x2, R98 ;  /* 0x00000002ff037819 */ /* 0x000fe20000011662 */
[----:B01----:R-:W-:Y:S01]  /*1220*/  IMAD.MOV.U32 R5, RZ, RZ, -0x1 ;  /* 0xffffffffff057424 */ /* 0x003fe200078e00ff */
[----:B------:R-:W-:Y:S01]  /*1230*/  SHF.R.U32.HI R0, RZ, 0x1, R0 ;  /* 0x00000001ff007819 */ /* 0x000fe20000011600 */
[----:B------:R-:W-:Y:S01]  /*1240*/  USHF.R.S32.HI UR5, URZ, 0x1f, UR4 ;  /* 0x0000001f3f057899 */ /* 0x000fe20008011404 */
[----:B------:R-:W0:Y:S01]  /*1250*/  LDC.64 R92, c[0x0][0x5c8] ;  /* 0x00017200ff5c7b82 */ /* 0x000e220000000a00 */
[----:B------:R-:W-:Y:S01]  /*1260*/  IMAD.SHL.U32 R88, R6, 0x40, RZ ;  /* 0x0000004006587824 */ /* 0x000fe200078e00ff */
[----:B------:R-:W-:Y:S01]  /*1270*/  LOP3.LUT R3, R3, 0x7, RZ, 0xc0, !PT ;  /* 0x0000000703037812 */ /* 0x000fe200078ec0ff */
[----:B------:R-:W-:Y:S01]  /*1280*/  ULEA.HI UR5, UR5, UR4, URZ, 0x6 ;  /* 0x0000000405057291 */ /* 0x000fe2000f8f303f */
[----:B------:R-:W-:Y:S01]  /*1290*/  LOP3.LUT R0, R0, 0x30, RZ, 0xc0, !PT ;  /* 0x0000003000007812 */ /* 0x000fe200078ec0ff */
[----:B------:R-:W-:Y:S01]  /*12a0*/  IMAD.MOV.U32 R7, RZ, RZ, 0x1 ;  /* 0x00000001ff077424 */ /* 0x000fe200078e00ff */
[--C-:B------:R-:W-:Y:S01]  /*12b0*/  LOP3.LUT R88, R88, 0x40, R3.reuse, 0xe2, !PT ;  /* 0x0000004058587812 */ /* 0x100fe200078ee203 */
[----:B------:R-:W-:Y:S01]  /*12c0*/  USHF.R.S32.HI UR43, URZ, 0x6, UR5 ;  /* 0x000000063f2b7899 */ /* 0x000fe20008011405 */
[----:B------:R-:W1:Y:S01]  /*12d0*/  LDC R100, c[0x0][0x600] ;  /* 0x00018000ff647b82 */ /* 0x000e620000000800 */
[----:B------:R-:W-:Y:S01]  /*12e0*/  IADD3 R3, RZ, -R0, -R3 ;  /* 0x80000000ff037210 */ /* 0x000fe20007ffe803 */
[----:B------:R-:W-:Y:S01]  /*12f0*/  IMAD.U32 R4, RZ, RZ, UR6 ;  /* 0x00000006ff047e24 */ /* 0x000fe2000f8e00ff */
[C---:B------:R-:W-:Y:S01]  /*1300*/  LOP3.LUT R97, R98.reuse, 0x3, RZ, 0xc0, !PT ;  /* 0x0000000362617812 */ /* 0x040fe200078ec0ff */
[----:B------:R-:W-:Y:S01]  /*1310*/  UISETP.LT.AND UP0, UPT, UR43, 0x1, UPT ;  /* 0x000000012b00788c */ /* 0x000fe2000bf01270 */
[----:B------:R-:W-:Y:S01]  /*1320*/  LOP3.LUT R99, R98, 0x80, RZ, 0xc0, !PT ;  /* 0x0000008062637812 */ /* 0x000fe200078ec0ff */
[----:B------:R-:W-:Y:S01]  /*1330*/  IMAD R3, R6, -0x40, R3 ;  /* 0xffffffc006037824 */ /* 0x000fe200078e0203 */
[----:B------:R-:W-:Y:S01]  /*1340*/  ULDC UR4, c[0x0][0x284] ;  /* 0x0000a10000047ab9 */ /* 0x000fe20000000800 */
[----:B--2---:R-:W-:Y:S01]  /*1350*/  SHF.L.U32 R5, R5, R96, RZ ;  /* 0x0000006005057219 */ /* 0x004fe200000006ff */
[----:B------:R-:W-:Y:S01]  /*1360*/  USEL UR44, UR43, 0x1, UP0 ;  /* 0x000000012b2c7887 */ /* 0x000fe20008000000 */
[----:B------:R-:W-:Y:S01]  /*1370*/  IMAD R97, R97, -0x2, R4 ;  /* 0xfffffffe61617824 */ /* 0x000fe200078e0204 */
[----:B------:R-:W-:Y:S01]  /*1380*/  LOP3.LUT R88, R88, R0, RZ, 0xfc, !PT ;  /* 0x0000000058587212 */ /* 0x000fe200078efcff */
[----:B------:R-:W-:Y:S01]  /*1390*/  IMAD.SHL.U32 R98, R98, 0x2, RZ ;  /* 0x0000000262627824 */ /* 0x000fe200078e00ff */
[----:B------:R-:W-:Y:S01]  /*13a0*/  SHF.L.U32 R96, R7, R96, RZ ;  /* 0x0000006007607219 */ /* 0x000fe200000006ff */
[----:B------:R-:W-:Y:S01]  /*13b0*/  VIADD R102, R3, UR4 ;  /* 0x0000000403667c36 */ /* 0x000fe20008000000 */
[----:B------:R-:W-:Y:S01]  /*13c0*/  LOP3.LUT R118, R18, 0x1, RZ, 0xfc, !PT ;  /* 0x0000000112767812 */ /* 0x000fe200078efcff */
[----:B------:R-:W-:Y:S01]  /*13d0*/  IMAD.MOV.U32 R89, RZ, RZ, RZ ;  /* 0x000000ffff597224 */ /* 0x000fe200078e00ff */
[C-C-:B0-----:R-:W-:Y:S01]  /*13e0*/  SHF.L.U64.HI R94, R92.reuse, 0x7, R93.reuse ;  /* 0x000000075c5e7819 */ /* 0x141fe2000001025d */
[----:B------:R-:W-:Y:S01]  /*13f0*/  UIADD3 UR44, UR43, -UR44, URZ ;  /* 0x8000002c2b2c7290 */ /* 0x000fe2000fffe03f */
[C---:B------:R-:W-:Y:S01]  /*1400*/  SHF.L.U64.HI R95, R92.reuse, 0x3, R93 ;  /* 0x000000035c5f7819 */ /* 0x040fe2000001025d */
[C---:B------:R-:W-:Y:S01]  /*1410*/  IMAD.SHL.U32 R93, R92.reuse, 0x80, RZ ;  /* 0x000000805c5d7824 */ /* 0x040fe200078e00ff */
[----:B------:R-:W-:Y:S01]  /*1420*/  SHF.R.U32.HI R99, RZ, 0x7, R99 ;  /* 0x00000007ff637819 */ /* 0x000fe20000011663 */
[----:B------:R-:W-:Y:S01]  /*1430*/  IMAD.SHL.U32 R92, R92, 0x8, RZ ;  /* 0x000000085c5c7824 */ /* 0x000fe200078e00ff */
[----:B------:R-:W-:Y:S01]  /*1440*/  LOP3.LUT R101, RZ, R5, RZ, 0x33, !PT ;  /* 0x00000005ff657212 */ /* 0x000fe200078e33ff */
[----:B------:R-:W-:Y:S01]  /*1450*/  UMOV UR40, URZ ;  /* 0x0000003f00287c82 */ /* 0x000fe20008000000 */
[----:B-1----:R-:W-:Y:S01]  /*1460*/  IADD3 R100, R100, -0x1, RZ ;  /* 0xffffffff64647810 */ /* 0x002fe20007ffe0ff */
[----:B------:R-:W-:-:S06]  /*1470*/  UMOV UR42, URZ ;  /* 0x0000003f002a7c82 */ /* 0x000fcc0008000000 */
.L_x_160:
[----:B0-----:R-:W0:Y:S01]  /*1480*/  SHFL.IDX PT, R0, R99, RZ, 0x1f ;  /* 0x00001fff63007589 */ /* 0x001e2200000e0000 */
[----:B-1----:R-:W1:Y:S01]  /*1490*/  S2UR UR7, SR_CgaCtaId ;  /* 0x00000000000779c3 */ /* 0x002e620000008800 */
[----:B------:R-:W-:Y:S01]  /*14a0*/  UMOV UR6, 0x400 ;  /* 0x0000040000067882 */ /* 0x000fe20000000000 */
[----:B0-----:R-:W-:Y:S01]  /*14b0*/  R2UR UR4, R0 ;  /* 0x00000000000472ca */ /* 0x001fe200000e0000 */
[----:B-1----:R-:W-:-:S12]  /*14c0*/  ULEA UR6, UR7, UR6, 0x18 ;  /* 0x0000000607067291 */ /* 0x002fd8000f8ec03f */
[----:B------:R-:W-:-:S04]  /*14d0*/  ULEA.HI UR5, UR4, UR4, URZ, 0x1 ;  /* 0x0000000404057291 */ /* 0x000fc8000f8f083f */
[----:B------:R-:W-:-:S04]  /*14e0*/  ULOP3.LUT UR5, UR5, 0x7fffe, URZ, 0xc0, !UPT ;  /* 0x0007fffe05057892 */ /* 0x000fc8000f8ec03f */
[----:B------:R-:W-:-:S03]  /*14f0*/  UIADD3 UR5, UR4, -UR5, URZ ;  /* 0x8000000504057290 */ /* 0x000fc6000fffe03f */
[----:B------:R-:W-:Y:S01]  /*1500*/  ULDC UR4, c[0x0][0x28c] ;  /* 0x0000a30000047ab9 */ /* 0x000fe20000000800 */
[----:B------:R-:W-:Y:S01]  /*1510*/  ULEA UR5, UR5, UR6, 0xd ;  /* 0x0000000605057291 */ /* 0x000fe2000f8e683f */
[----:B------:R-:W-:-:S03]  /*1520*/  ISETP.LT.AND P0, PT, RZ, UR4, PT ;  /* 0x00000004ff007c0c */ /* 0x000fc6000bf01270 */
[----:B------:R-:W-:-:S04]  /*1530*/  UIADD3 UR5, UR5, 0x100, URZ ;  /* 0x0000010005057890 */ /* 0x000fc8000fffe03f */
[----:B------:R-:W-:-:S04]  /*1540*/  USHF.R.U32.HI UR5, URZ, 0x4, UR5 ;  /* 0x000000043f057899 */ /* 0x000fc80008011605 */
[----:B------:R-:W-:-:S04]  /*1550*/  ULOP3.LUT UR5, UR5, 0x3fff, URZ, 0xc0, !UPT ;  /* 0x00003fff05057892 */ /* 0x000fc8000f8ec03f */
[----:B------:R-:W-:Y:S01]  /*1560*/  ULOP3.LUT UR45, UR5, 0x10000, URZ, 0xfc, !UPT ;  /* 0x00010000052d7892 */ /* 0x000fe2000f8efc3f */
[----:B--234-:R-:W-:Y:S11]  /*1570*/  @P0 BRA `(.L_x_17) ;  /* 0x0000000000400947 */ /* 0x01cff60003800000 */
[----:B------:R-:W-:Y:S01]  /*1580*/  MOV R0, 0x0 ;  /* 0x0000000000007802 */ /* 0x000fe20000000f00 */
[----:B------:R-:W-:Y:S01]  /*1590*/  ULDC.64 UR4, c[0x4][0x68] ;  /* 0x01001a0000047ab9 */ /* 0x000fe20000000a00 */
[----:B------:R-:W-:Y:S01]  /*15a0*/  ULDC.64 UR6, c[0x4][0x8] ;  /* 0x0100020000067ab9 */ /* 0x000fe20000000a00 */
[----:B------:R-:W-:Y:S01]  /*15b0*/  IMAD.U32 R4, RZ, RZ, UR4 ;  /* 0x00000004ff047e24 */ /* 0x000fe2000f8e00ff */
[----:B------:R0:W1:Y:S01]  /*15c0*/  LDC.64 R14, c[0x4][R0] ;  /* 0x01000000000e7b82 */ /* 0x0000620000000a00 */
[----:B------:R-:W-:Y:S01]  /*15d0*/  IMAD.U32 R5, RZ, RZ, UR5 ;  /* 0x00000005ff057e24 */ /* 0x000fe2000f8e00ff */
[----:B------:R-:W-:Y:S01]  /*15e0*/  ULDC.64 UR4, c[0x4][0x70] ;  /* 0x01001c0000047ab9 */ /* 0x000fe20000000a00 */
[----:B------:R-:W-:Y:S01]  /*15f0*/  IMAD.U32 R10, RZ, RZ, UR6 ;  /* 0x00000006ff0a7e24 */ /* 0x000fe2000f8e00ff */
[----:B------:R-:W-:Y:S01]  /*1600*/  MOV R11, UR7 ;  /* 0x00000007000b7c02 */ /* 0x000fe20008000f00 */
[----:B------:R-:W-:Y:S02]  /*1610*/  IMAD.U32 R6, RZ, RZ, UR4 ;  /* 0x00000004ff067e24 */ /* 0x000fe4000f8e00ff */
[----:B------:R-:W-:-:S02]  /*1620*/  IMAD.U32 R7, RZ, RZ, UR5 ;  /* 0x00000005ff077e24 */ /* 0x000fc4000f8e00ff */
[----:B------:R-:W-:Y:S02]  /*1630*/  IMAD.MOV.U32 R8, RZ, RZ, 0x1e1 ;  /* 0x000001e1ff087424 */ /* 0x000fe400078e00ff */
[----:B------:R-:W-:Y:S02]  /*1640*/  IMAD.MOV.U32 R12, RZ, RZ, 0x1 ;  /* 0x00000001ff0c7424 */ /* 0x000fe400078e00ff */
[----:B0-----:R-:W-:-:S07]  /*1650*/  IMAD.MOV.U32 R13, RZ, RZ, RZ ;  /* 0x000000ffff0d7224 */ /* 0x001fce00078e00ff */
[----:B------:R-:W-:-:S07]  /*1660*/  LEPC R20, `(.L_x_17) ;  /* 0x000000001014794e */ /* 0x000fce0000000000 */
[----:B-1---5:R-:W-:Y:S05]  /*1670*/  CALL.ABS.NOINC R14 ;  /* 0x000000000e007343 */ /* 0x022fea0003c00000 */
.L_x_17:
[----:B------:R-:W-:-:S13]  /*1680*/  ISETP.NE.AND P0, PT, R118, 0x3, PT ;  /* 0x000000037600780c */ /* 0x000fda0003f05270 */
[----:B------:R-:W-:Y:S05]  /*1690*/  @!P0 BRA `(.L_x_18) ;  /* 0x0000000000048947 */ /* 0x000fea0003800000 */
[----:B------:R-:W-:Y:S01]  /*16a0*/  BPT.TRAP 0x1 ;  /* 0x000000040000795c */ /* 0x000fe20000300000 */
.L_x_18:
[----:B------:R-:W0:Y:S01]  /*16b0*/  S2UR UR5, SR_CgaCtaId ;  /* 0x00000000000579c3 */ /* 0x000e220000008800 */
[----:B------:R-:W-:Y:S01]  /*16c0*/  UMOV UR4, 0x400 ;  /* 0x0000040000047882 */ /* 0x000fe20000000000 */
[----:B------:R-:W-:Y:S02]  /*16d0*/  IMAD.U32 R0, RZ, RZ, UR40 ;  /* 0x00000028ff007e24 */ /* 0x000fe4000f8e00ff */
[----:B------:R-:W-:-:S03]  /*16e0*/  IMAD.U32 R3, RZ, RZ, UR42 ;  /* 0x0000002aff037e24 */ /* 0x000fc6000f8e00ff */
[----:B------:R-:W-:Y:S01]  /*16f0*/  SHF.L.U32 R0, R0, 0x1f, RZ ;  /* 0x0000001f00007819 */ /* 0x000fe200000006ff */
[----:B0-----:R-:W-:-:S06]  /*1700*/  ULEA UR4, UR5, UR4, 0x18 ;  /* 0x0000000405047291 */ /* 0x001fcc000f8ec03f */
[----:B------:R-:W-:-:S04]  /*1710*/  IMAD.U32 R6, RZ, RZ, UR4 ;  /* 0x00000004ff067e24 */ /* 0x000fc8000f8e00ff */
[----:B------:R-:W-:-:S04]  /*1720*/  IMAD R3, R3, 0x8, R6 ;  /* 0x0000000803037824 */ /* 0x000fc800078e0206 */
[----:B------:R0:W1:Y:S01]  /*1730*/  SYNCS.PHASECHK.TRANS64.TRYWAIT P1, [R3+URZ], R0 ;  /* 0x00000000030075a7 */ /* 0x000062000802017f */
[----:B------:R-:W-:Y:S05]  /*1740*/  @!P0 BRA `(.L_x_19) ;  /* 0x0000000000048947 */ /* 0x000fea0003800000 */
[----:B------:R-:W-:Y:S01]  /*1750*/  BPT.TRAP 0x1 ;  /* 0x000000040000795c */ /* 0x000fe20000300000 */
.L_x_19:
[----:B------:R-:W-:-:S04]  /*1760*/  MOV R4, UR44 ;  /* 0x0000002c00047c02 */ /* 0x000fc80008000f00 */
[----:B------:R-:W-:Y:S01]  /*1770*/  ISETP.GE.AND P2, PT, R4, 0x1, PT ;  /* 0x000000010400780c */ /* 0x000fe20003f46270 */
[----:B-1----:R-:W-:-:S12]  /*1780*/  @P1 BRA `(.L_x_20) ;  /* 0x0000000000081947 */ /* 0x002fd80003800000 */
[----:B------:R-:W1:Y:S02]  /*1790*/  SYNCS.PHASECHK.TRANS64.TRYWAIT P1, [R3+URZ], R0 ;  /* 0x00000000030075a7 */ /* 0x000e64000802017f */
[----:B-1----:R-:W-:Y:S05]  /*17a0*/  @!P1 BRA `(.L_x_21) ;  /* 0x0000006c00209947 */ /* 0x002fea0003800000 */
.L_x_20:
[----:B------:R-:W-:Y:S05]  /*17b0*/  WARPSYNC.ALL ;  /* 0x0000000000007948 */ /* 0x000fea0003800000 */
[----:B------:R-:W-:Y:S01]  /*17c0*/  R2UR UR4, R6 ;  /* 0x00000000060472ca */ /* 0x000fe200000e0000 */
[----:B------:R-:W-:Y:S01]  /*17d0*/  ULEA UR8, UR42, UR45, 0xc ;  /* 0x0000002d2a087291 */ /* 0x000fe2000f8e603f */
[----:B------:R-:W-:Y:S01]  /*17e0*/  WARPGROUP.ARRIVE ;  /* 0x00000000000079c5 */ /* 0x000fe20000000000 */
[----:B------:R-:W-:Y:S01]  /*17f0*/  UMOV UR9, 0x40000040 ;  /* 0x4000004000097882 */ /* 0x000fe20000000000 */
[----:B------:R-:W-:Y:S01]  /*1800*/  UMOV UR11, 0x40000040 ;  /* 0x40000040000b7882 */ /* 0x000fe20000000000 */
[----:B------:R-:W-:Y:S01]  /*1810*/  UIADD3 UR12, UR8, 0x400, URZ ;  /* 0x00000400080c7890 */ /* 0x000fe2000fffe03f */
[----:B------:R-:W-:Y:S01]  /*1820*/  UMOV UR15, UR11 ;  /* 0x0000000b000f7c82 */ /* 0x000fe20008000000 */
[----:B------:R-:W-:Y:S01]  /*1830*/  UMOV UR13, 0x40000040 ;  /* 0x40000040000d7882 */ /* 0x000fe20000000000 */
[----:B------:R-:W-:-:S05]  /*1840*/  UIADD3 UR5, UR8, 0x402, URZ ;  /* 0x0000040208057890 */ /* 0x000fca000fffe03f */
[----:B------:R-:W-:-:S04]  /*1850*/  UIADD3 UR4, UR4, 0x20100, URZ ;  /* 0x0002010004047890 */ /* 0x000fc8000fffe03f */
[----:B------:R-:W-:-:S04]  /*1860*/  USHF.R.U32.HI UR4, URZ, 0x4, UR4 ;  /* 0x000000043f047899 */ /* 0x000fc80008011604 */
[----:B------:R-:W-:-:S04]  /*1870*/  ULOP3.LUT UR4, UR4, 0x3fff, URZ, 0xc0, !UPT ;  /* 0x00003fff04047892 */ /* 0x000fc8000f8ec03f */
[----:B------:R-:W-:-:S04]  /*1880*/  ULOP3.LUT UR4, UR4, 0x10000, URZ, 0xfc, !UPT ;  /* 0x0001000004047892 */ /* 0x000fc8000f8efc3f */
[----:B------:R-:W-:-:S07]  /*1890*/  ULEA UR6, UR42, UR4, 0xa ;  /* 0x000000042a067291 */ /* 0x000fce000f8e503f */
[----:B------:R-:W-:Y:S02]  /*18a0*/  UMOV UR10, UR6 ;  /* 0x00000006000a7c82 */ /* 0x000fe40008000000 */
[----:B------:R-:W-:Y:S01]  /*18b0*/  HGMMA.64x64x8.F32.TF32 R56, gdesc[UR8], RZ, !UPT, gsb0 ;  /* 0x04e00000083879f0 */ /* 0x000fe2000c0028ff */
[----:B------:R-:W-:Y:S01]  /*18c0*/  UMOV UR14, UR10 ;  /* 0x0000000a000e7c82 */ /* 0x000fe20008000000 */
[----:B------:R-:W-:Y:S01]  /*18d0*/  UIADD3 UR10, UR6, 0x206, URZ ;  /* 0x00000206060a7890 */ /* 0x000fe2000fffe03f */
[----:B------:R-:W-:Y:S01]  /*18e0*/  UMOV UR9, 0x40000040 ;  /* 0x4000004000097882 */ /* 0x000fe20000000000 */
[----:B------:R-:W-:Y:S01]  /*18f0*/  UMOV UR11, 0x40000040 ;  /* 0x40000040000b7882 */ /* 0x000fe20000000000 */
[----:B------:R-:W-:Y:S02]  /*1900*/  WARPGROUP.DEPBAR.LE gsb0, 0x0 ;  /* 0x00008000000079c5 */ /* 0x000fe40000010000 */
[----:B------:R-:W-:-:S06]  /*1910*/  WARPGROUP.ARRIVE ;  /* 0x00000000000079c5 */ /* 0x000fcc0000000000 */
[----:B------:R-:W-:Y:S01]  /*1920*/  HGMMA.64x64x8.F32.TF32 R24, gdesc[UR12], RZ, !UPT, gsb0 ;  /* 0x04e000000c1879f0 */ /* 0x000fe2000c0028ff */
[----:B------:R-:W-:Y:S02]  /*1930*/  UIADD3 UR12, UR8, 0x2, URZ ;  /* 0x00000002080c7890 */ /* 0x000fe4000fffe03f */
[----:B------:R-:W-:Y:S01]  /*1940*/  UIADD3 UR14, UR6, 0x2, URZ ;  /* 0x00000002060e7890 */ /* 0x000fe2000fffe03f */
[----:B------:R-:W-:Y:S01]  /*1950*/  UMOV UR13, 0x40000040 ;  /* 0x40000040000d7882 */ /* 0x000fe20000000000 */
[----:B------:R-:W-:Y:S01]  /*1960*/  UMOV UR15, 0x40000040 ;  /* 0x40000040000f7882 */ /* 0x000fe20000000000 */
[----:B------:R-:W-:Y:S02]  /*1970*/  WARPGROUP.DEPBAR.LE gsb0, 0x0 ;  /* 0x00008000000079c5 */ /* 0x000fe40000010000 */
[----:B------:R-:W-:-:S06]  /*1980*/  WARPGROUP.ARRIVE ;  /* 0x00000000000079c5 */ /* 0x000fcc0000000000 */
[----:B------:R-:W-:Y:S01]  /*1990*/  HGMMA.64x64x8.F32.TF32 R56, gdesc[UR12], R56, gsb0 ;  /* 0x04e000000c3879f0 */ /* 0x000fe20008002838 */
[----:B------:R-:W-:Y:S01]  /*19a0*/  UMOV UR12, UR5 ;  /* 0x00000005000c7c82 */ /* 0x000fe20008000000 */
[----:B------:R-:W-:Y:S01]  /*19b0*/  UMOV UR13, 0x40000040 ;  /* 0x40000040000d7882 */ /* 0x000fe20000000000 */
[----:B------:R-:W-:Y:S01]  /*19c0*/  UIADD3 UR5, UR8, 0x404, URZ ;  /* 0x0000040408057890 */ /* 0x000fe2000fffe03f */
[----:B------:R-:W-:Y:S02]  /*19d0*/  WARPGROUP.DEPBAR.LE gsb0, 0x0 ;  /* 0x00008000000079c5 */ /* 0x000fe40000010000 */
[----:B------:R-:W-:-:S06]  /*19e0*/  WARPGROUP.ARRIVE ;  /* 0x00000000000079c5 */ /* 0x000fcc0000000000 */
[----:B------:R-:W-:Y:S01]  /*19f0*/  HGMMA.64x64x8.F32.TF32 R24, gdesc[UR12], R24, gsb0 ;  /* 0x04e000000c1879f0 */ /* 0x000fe20008002818 */
        /* <DEDUP_REMOVED lines=56> */
[----:B------:R-:W-:Y:S01]  /*1d80*/  UIADD3 UR6, UR8, 0xc06, URZ ;  /* 0x00000c0608067890 */ /* 0x000fe2000fffe03f */
[----:B------:R-:W-:Y:S02]  /*1d90*/  WARPGROUP.DEPBAR.LE gsb0, 0x0 ;  /* 0x00008000000079c5 */ /* 0x000fe40000010000 */
[----:B------:R-:W-:-:S06]  /*1da0*/  WARPGROUP.ARRIVE ;  /* 0x00000000000079c5 */ /* 0x000fcc0000000000 */
[----:B------:R-:W-:Y:S01]  /*1db0*/  HGMMA.64x64x8.F32.TF32 R56, gdesc[UR12], R56, gsb0 ;  /* 0x04e000000c3879f0 */ /* 0x000fe20008002838 */
[----:B------:R-:W-:Y:S01]  /*1dc0*/  UMOV UR12, UR5 ;  /* 0x00000005000c7c82 */ /* 0x000fe20008000000 */
[----:B------:R-:W-:Y:S01]  /*1dd0*/  UMOV UR13, 0x40000040 ;  /* 0x40000040000d7882 */ /* 0x000fe20000000000 */
[----:B------:R-:W-:-:S07]  /*1de0*/  UIADD3 UR5, UR8, 0x806, URZ ;  /* 0x0000080608057890 */ /* 0x000fce000fffe03f */
[----:B------:R-:W-:Y:S01]  /*1df0*/  UMOV UR8, UR5 ;  /* 0x0000000500087c82 */ /* 0x000fe20008000000 */
[----:B------:R-:W-:Y:S02]  /*1e00*/  WARPGROUP.DEPBAR.LE gsb0, 0x0 ;  /* 0x00008000000079c5 */ /* 0x000fe40000010000 */
[----:B------:R-:W-:-:S06]  /*1e10*/  WARPGROUP.ARRIVE ;  /* 0x00000000000079c5 */ /* 0x000fcc0000000000 */
[----:B------:R-:W-:Y:S03]  /*1e20*/  HGMMA.64x64x8.F32.TF32 R24, gdesc[UR12], R24, gsb0 ;  /* 0x04e000000c1879f0 */ /* 0x000fe60008002818 */
[----:B------:R-:W-:Y:S02]  /*1e30*/  WARPGROUP.DEPBAR.LE gsb0, 0x0 ;  /* 0x00008000000079c5 */ /* 0x000fe40000010000 */
[----:B------:R-:W-:-:S06]  /*1e40*/  WARPGROUP.ARRIVE ;  /* 0x00000000000079c5 */ /* 0x000fcc0000000000 */
[----:B------:R-:W-:Y:S01]  /*1e50*/  HGMMA.64x64x8.F32.TF32 R56, gdesc[UR8], R56, gsb0 ;  /* 0x04e00000083879f0 */ /* 0x000fe20008002838 */
[----:B------:R-:W-:Y:S01]  /*1e60*/  UMOV UR8, UR6 ;  /* 0x0000000600087c82 */ /* 0x000fe20008000000 */
[----:B------:R-:W-:Y:S01]  /*1e70*/  UMOV UR9, 0x40000040 ;  /* 0x4000004000097882 */ /* 0x000fe20000000000 */
[----:B------:R-:W-:Y:S02]  /*1e80*/  WARPGROUP.DEPBAR.LE gsb0, 0x0 ;  /* 0x00008000000079c5 */ /* 0x000fe40000010000 */
[----:B------:R-:W-:-:S06]  /*1e90*/  WARPGROUP.ARRIVE ;  /* 0x00000000000079c5 */ /* 0x000fcc0000000000 */
[----:B------:R-:W-:Y:S03]  /*1ea0*/  HGMMA.64x64x8.F32.TF32 R24, gdesc[UR8], R24, gsb0 ;  /* 0x04e00000081879f0 */ /* 0x000fe60008002818 */
[----:B------:R-:W-:Y:S02]  /*1eb0*/  WARPGROUP.DEPBAR.LE gsb0, 0x0 ;  /* 0x00008000000079c5 */ /* 0x000fe40000010000 */
[----:B------:R-:W-:Y:S05]  /*1ec0*/  @!P2 BRA `(.L_x_22) ;  /* 0x000000080058a947 */ /* 0x000fea0003800000 */
[----:B------:R-:W-:Y:S01]  /*1ed0*/  UIADD3 UR5, UR42, 0x1, URZ ;  /* 0x000000012a057890 */ /* 0x000fe2000fffe03f */
[----:B01----:R-:W-:Y:S02]  /*1ee0*/  IMAD.U32 R0, RZ, RZ, UR44 ;  /* 0x0000002cff007e24 */ /* 0x003fe4000f8e00ff */
[----:B------:R-:W-:Y:S01]  /*1ef0*/  IMAD.U32 R3, RZ, RZ, UR42 ;  /* 0x0000002aff037e24 */ /* 0x000fe2000f8e00ff */
[----:B------:R-:W-:-:S04]  /*1f00*/  UISETP.NE.AND UP0, UPT, UR5, 0x2, UPT ;  /* 0x000000020500788c */ /* 0x000fc8000bf05270 */
[----:B------:R-:W-:Y:S02]  /*1f10*/  USEL UR6, URZ, 0x1, UP0 ;  /* 0x000000013f067887 */ /* 0x000fe40008000000 */
[----:B------:R-:W-:Y:S02]  /*1f20*/  USEL UR5, UR5, URZ, UP0 ;  /* 0x0000003f05057287 */ /* 0x000fe40008000000 */
[----:B------:R-:W-:-:S06]  /*1f30*/  ULOP3.LUT UR6, UR40, UR6, URZ, 0x3c, !UPT ;  /* 0x0000000628067292 */ /* 0x000fcc000f8e3c3f */
[----:B------:R-:W-:-:S07]  /*1f40*/  IMAD.U32 R7, RZ, RZ, UR6 ;  /* 0x00000006ff077e24 */ /* 0x000fce000f8e00ff */
.L_x_29:
[----:B------:R-:W-:Y:S05]  /*1f50*/  @!P0 BRA `(.L_x_23) ;  /* 0x0000000000048947 */ /* 0x000fea0003800000 */
[----:B------:R-:W-:Y:S01]  /*1f60*/  BPT.TRAP 0x1 ;  /* 0x000000040000795c */ /* 0x000fe20000300000 */
.L_x_23:
[----:B------:R-:W0:Y:S01]  /*1f70*/  S2UR UR7, SR_CgaCtaId ;  /* 0x00000000000779c3 */ /* 0x000e220000008800 */
[----:B------:R-:W-:Y:S01]  /*1f80*/  UMOV UR6, 0x400 ;  /* 0x0000040000067882 */ /* 0x000fe20000000000 */
[----:B------:R-:W-:Y:S01]  /*1f90*/  IMAD.U32 R5, RZ, RZ, UR5 ;  /* 0x00000005ff057e24 */ /* 0x000fe2000f8e00ff */
[----:B------:R-:W-:Y:S01]  /*1fa0*/  SHF.L.U32 R4, R7, 0x1f, RZ ;  /* 0x0000001f07047819 */ /* 0x000fe200000006ff */
[----:B0-----:R-:W-:-:S06]  /*1fb0*/  ULEA UR6, UR7, UR6, 0x18 ;  /* 0x0000000607067291 */ /* 0x001fcc000f8ec03f */
[----:B------:R-:W-:-:S04]  /*1fc0*/  IMAD.U32 R6, RZ, RZ, UR6 ;  /* 0x00000006ff067e24 */ /* 0x000fc8000f8e00ff */
[----:B------:R-:W-:-:S04]  /*1fd0*/  IMAD R5, R5, 0x8, R6 ;  /* 0x0000000805057824 */ /* 0x000fc800078e0206 */
[----:B------:R0:W1:Y:S01]  /*1fe0*/  SYNCS.PHASECHK.TRANS64.TRYWAIT P1, [R5+URZ], R4 ;  /* 0x00000004050075a7 */ /* 0x000062000802017f */
[----:B------:R-:W-:Y:S05]  /*1ff0*/  @!P0 BRA `(.L_x_24) ;  /* 0x0000000000048947 */ /* 0x000fea0003800000 */
[----:B------:R-:W-:Y:S01]  /*2000*/  BPT.TRAP 0x1 ;  /* 0x000000040000795c */ /* 0x000fe20000300000 */
.L_x_24:
[----:B-1----:R-:W-:Y:S05]  /*2010*/  @P1 BRA `(.L_x_25) ;  /* 0x0000000000081947 */ /* 0x002fea0003800000 */
[----:B------:R-:W1:Y:S02]  /*2020*/  SYNCS.PHASECHK.TRANS64.TRYWAIT P1, [R5+URZ], R4 ;  /* 0x00000004050075a7 */ /* 0x000e64000802017f */
[----:B-1----:R-:W-:Y:S05]  /*2030*/  @!P1 BRA `(.L_x_26) ;  /* 0x0000006400109947 */ /* 0x002fea0003800000 */
.L_x_25:
[----:B------:R-:W-:Y:S01]  /*2040*/  ULEA UR8, UR5, UR4, 0xa ;  /* 0x0000000405087291 */ /* 0x000fe2000f8e503f */
[----:B------:R-:W-:Y:S01]  /*2050*/  WARPGROUP.ARRIVE ;  /* 0x00000000000079c5 */ /* 0x000fe20000000000 */
[----:B------:R-:W-:Y:S01]  /*2060*/  ULEA UR6, UR5, UR45, 0xc ;  /* 0x0000002d05067291 */ /* 0x000fe2000f8e603f */
[----:B------:R-:W-:Y:S01]  /*2070*/  UMOV UR15, 0x40000040 ;  /* 0x40000040000f7882 */ /* 0x000fe20000000000 */
[----:B------:R-:W-:Y:S02]  /*2080*/  UMOV UR13, 0x40000040 ;  /* 0x40000040000d7882 */ /* 0x000fe40000000000 */
[----:B------:R-:W-:Y:S01]  /*2090*/  UIADD3 UR7, UR6, 0x400, URZ ;  /* 0x0000040006077890 */ /* 0x000fe2000fffe03f */
[----:B------:R-:W-:Y:S02]  /*20a0*/  UMOV UR14, UR8 ;  /* 0x00000008000e7c82 */ /* 0x000fe40008000000 */
[----:B------:R-:W-:Y:S01]  /*20b0*/  UMOV UR12, UR6 ;  /* 0x00000006000c7c82 */ /* 0x000fe20008000000 */
[----:B------:R-:W-:Y:S01]  /*20c0*/  UIADD3 UR10, UR8, 0x206, URZ ;  /* 0x00000206080a7890 */ /* 0x000fe2000fffe03f */
[----:B------:R-:W-:Y:S01]  /*20d0*/  HGMMA.64x64x8.F32.TF32 R56, gdesc[UR12], R56, gsb0 ;  /* 0x04e000000c3879f0 */ /* 0x000fe20008002838 */
[----:B------:R-:W-:Y:S01]  /*20e0*/  UMOV UR13, 0x40000040 ;  /* 0x40000040000d7882 */ /* 0x000fe20000000000 */
[----:B------:R-:W-:Y:S01]  /*20f0*/  UMOV UR12, UR7 ;  /* 0x00000007000c7c82 */ /* 0x000fe20008000000 */
[----:B------:R-:W-:Y:S01]  /*2100*/  UIADD3 UR7, UR6, 0x402, URZ ;  /* 0x0000040206077890 */ /* 0x000fe2000fffe03f */
[----:B------:R-:W-:Y:S01]  /*2110*/  UMOV UR11, 0x40000040 ;  /* 0x40000040000b7882 */ /* 0x000fe20000000000 */
[----:B------:R-:W-:Y:S01]  /*2120*/  UMOV UR9, 0x40000040 ;  /* 0x4000004000097882 */ /* 0x000fe20000000000 */
[----:B------:R-:W-:-:S02]  /*2130*/  WARPGROUP.DEPBAR.LE gsb0, 0x0 ;  /* 0x00008000000079c5 */ /* 0x000fc40000010000 */
        /* <DEDUP_REMOVED lines=71> */
[----:B------:R-:W-:Y:S02]  /*25b0*/  UIADD3 UR8, UR6, 0x806, URZ ;  /* 0x0000080606087890 */ /* 0x000fe4000fffe03f */
[----:B------:R-:W-:Y:S01]  /*25c0*/  UIADD3 UR6, UR6, 0xc06, URZ ;  /* 0x00000c0606067890 */ /* 0x000fe2000fffe03f */
        /* <DEDUP_REMOVED lines=18> */
[----:B------:R-:W-:Y:S01]  /*26f0*/  BPT.TRAP 0x1 ;  /* 0x000000040000795c */ /* 0x000fe20000300000 */
.L_x_27:
[----:B------:R-:W-:-:S13]  /*2700*/  ISETP.NE.AND P1, PT, R22, RZ, PT ;  /* 0x000000ff1600720c */ /* 0x000fda0003f25270 */
[----:B01----:R-:W-:-:S05]  /*2710*/  @P1 IMAD R4, R3, 0x8, R6 ;  /* 0x0000000803041824 */ /* 0x003fca00078e0206 */
[----:B------:R-:W-:-:S04]  /*2720*/  @P1 IADD3 R4, R4, 0x10, RZ ;  /* 0x0000001004041810 */ /* 0x000fc80007ffe0ff */
[----:B------:R-:W-:-:S04]  /*2730*/  @P1 PRMT R4, R19, 0x654, R4 ;  /* 0x0000065413041816 */ /* 0x000fc80000000004 */
[----:B------:R0:W-:Y:S01]  /*2740*/  @P1 SYNCS.ARRIVE.TRANS64.RED.A1T0 RZ, [R4+URZ], RZ ;  /* 0x000000ff04ff19a7 */ /* 0x0001e2000810043f */
[----:B------:R-:W-:-:S13]  /*2750*/  ISETP.GT.U32.AND P1, PT, R18, 0x1, PT ;  /* 0x000000011200780c */ /* 0x000fda0003f24070 */
[----:B0-----:R-:W-:Y:S05]  /*2760*/  @P1 BRA `(.L_x_28) ;  /* 0x0000000000041947 */ /* 0x001fea0003800000 */
[----:B------:R-:W-:Y:S01]  /*2770*/  BPT.TRAP 0x1 ;  /* 0x000000040000795c */ /* 0x000fe20000300000 */
.L_x_28:
[----:B------:R-:W-:Y:S01]  /*2780*/  UIADD3 UR5, UR5, 0x1, URZ ;  /* 0x0000000105057890 */ /* 0x000fe2000fffe03f */
[C---:B------:R-:W-:Y:S01]  /*2790*/  ISETP.GT.AND P2, PT, R0.reuse, 0x1, PT ;  /* 0x000000010000780c */ /* 0x040fe20003f44270 */
[----:B------:R-:W-:Y:S02]  /*27a0*/  VIADD R3, R3, 0x1 ;  /* 0x0000000103037836 */ /* 0x000fe40000000000 */
[----:B------:R-:W-:Y:S01]  /*27b0*/  UISETP.NE.AND UP0, UPT, UR5, 0x2, UPT ;  /* 0x000000020500788c */ /* 0x000fe2000bf05270 */
[----:B------:R-:W-:Y:S02]  /*27c0*/  VIADD R0, R0, 0xffffffff ;  /* 0xffffffff00007836 */ /* 0x000fe40000000000 */
[C---:B------:R-:W-:Y:S01]  /*27d0*/  ISETP.NE.AND P1, PT, R3.reuse, 0x2, PT ;  /* 0x000000020300780c */ /* 0x040fe20003f25270 */
[----:B------:R-:W-:Y:S02]  /*27e0*/  USEL UR6, URZ, 0x1, UP0 ;  /* 0x000000013f067887 */ /* 0x000fe40008000000 */
[----:B------:R-:W-:Y:S01]  /*27f0*/  USEL UR5, UR5, URZ, UP0 ;  /* 0x0000003f05057287 */ /* 0x000fe20008000000 */
[----:B------:R-:W-:-:S03]  /*2800*/  SEL R3, R3, RZ, P1 ;  /* 0x000000ff03037207 */ /* 0x000fc60000800000 */
[----:B------:R-:W-:Y:S01]  /*2810*/  LOP3.LUT R7, R7, UR6, RZ, 0x3c, !PT ;  /* 0x0000000607077c12 */ /* 0x000fe2000f8e3cff */
[----:B------:R-:W-:Y:S07]  /*2820*/  @P2 BRA `(.L_x_29) ;  /* 0xfffffff400c82947 */ /* 0x000fee000383ffff */
.L_x_22:
[----:B01----:R-:W0:Y:S02]  /*2830*/  LDC R0, c[0x0][0x28c] ;  /* 0x0000a300ff007b82 */ /* 0x003e240000000800 */
[----:B0-----:R-:W-:-:S13]  /*2840*/  ISETP.GE.AND P1, PT, R0, 0x1, PT ;  /* 0x000000010000780c */ /* 0x001fda0003f26270 */
[----:B------:R-:W-:Y:S05]  /*2850*/  @!P1 BRA `(.L_x_30) ;  /* 0x0000000000389947 */ /* 0x000fea0003800000 */
[----:B------:R-:W-:Y:S05]  /*2860*/  @!P0 BRA `(.L_x_31) ;  /* 0x0000000000048947 */ /* 0x000fea0003800000 */
[----:B------:R-:W-:Y:S01]  /*2870*/  BPT.TRAP 0x1 ;  /* 0x000000040000795c */ /* 0x000fe20000300000 */
.L_x_31:
[----:B------:R-:W-:-:S13]  /*2880*/  ISETP.NE.AND P0, PT, R22, RZ, PT ;  /* 0x000000ff1600720c */ /* 0x000fda0003f05270 */
[----:B------:R-:W-:-:S05]  /*2890*/  VOTEU.ANY UP0, P0 ;  /* 0x00000000003f7886 */ /* 0x000fca0000000100 */
[----:B------:R-:W-:-:S06]  /*28a0*/  @UP0 UIADD3 UR4, UR44, UR42, URZ ;  /* 0x0000002a2c040290 */ /* 0x000fcc000fffe03f */
[----:B------:R-:W-:-:S04]  /*28b0*/  IMAD.U32 R0, RZ, RZ, UR4 ;  /* 0x00000004ff007e24 */ /* 0x000fc8000f8e00ff */
[----:B------:R-:W-:-:S05]  /*28c0*/  @P0 IMAD.SHL.U32 R0, R0, 0x8, RZ ;  /* 0x0000000800000824 */ /* 0x000fca00078e00ff */
[----:B------:R-:W-:-:S04]  /*28d0*/  @P0 LOP3.LUT R0, R0, 0x8, RZ, 0xc0, !PT ;  /* 0x0000000800000812 */ /* 0x000fc800078ec0ff */
[----:B------:R-:W-:-:S04]  /*28e0*/  @P0 IADD3 R0, R6, 0x10, R0 ;  /* 0x0000001006000810 */ /* 0x000fc80007ffe000 */
[----:B------:R-:W-:-:S04]  /*28f0*/  @P0 PRMT R0, R19, 0x654, R0 ;  /* 0x0000065413000816 */ /* 0x000fc80000000000 */
[----:B------:R0:W-:Y:S01]  /*2900*/  @P0 SYNCS.ARRIVE.TRANS64.RED.A1T0 RZ, [R0+URZ], RZ ;  /* 0x000000ff00ff09a7 */ /* 0x0001e2000810043f */
[----:B------:R-:W-:-:S13]  /*2910*/  ISETP.GT.U32.AND P0, PT, R18, 0x1, PT ;  /* 0x000000011200780c */ /* 0x000fda0003f04070 */
[----:B0-----:R-:W-:Y:S05]  /*2920*/  @P0 BRA `(.L_x_30) ;  /* 0x0000000000040947 */ /* 0x001fea0003800000 */
[----:B------:R-:W-:Y:S01]  /*2930*/  BPT.TRAP 0x1 ;  /* 0x000000040000795c */ /* 0x000fe20000300000 */
.L_x_30:
[----:B------:R-:W-:Y:S01]  /*2940*/  IMAD.SHL.U32 R103, R103, 0x40, RZ ;  /* 0x0000004067677824 */ /* 0x000fe200078e00ff */
[----:B------:R-:W-:Y:S01]  /*2950*/  ULDC UR6, c[0x0][0x288] ;  /* 0x0000a20000067ab9 */ /* 0x000fe20000000800 */
[----:B------:R-:W-:Y:S01]  /*2960*/  SHF.R.S32.HI R105, RZ, 0x1f, R23 ;  /* 0x0000001fff697819 */ /* 0x000fe20000011417 */
[----:B------:R-:W-:Y:S01]  /*2970*/  IMAD.SHL.U32 R3, R115, 0x100, RZ ;  /* 0x0000010073037824 */ /* 0x000fe200078e00ff */
[----:B------:R-:W-:Y:S01]  /*2980*/  ULDC.64 UR4, c[0x0][0x5d0] ;  /* 0x0001740000047ab9 */ /* 0x000fe20000000a00 */
[----:B------:R-:W-:Y:S01]  /*2990*/  LOP3.LUT R10, R103, 0x6, R98, 0xf8, !PT ;  /* 0x00000006670a7812 */ /* 0x000fe200078ef862 */
[----:B------:R-:W-:Y:S01]  /*29a0*/  IMAD.WIDE R114, R115, 0x100, R88 ;  /* 0x0000010073727825 */ /* 0x000fe200078e0258 */
[----:B------:R-:W-:Y:S01]  /*29b0*/  ISETP.GE.AND P0, PT, R103, UR6, PT ;  /* 0x0000000667007c0c */ /* 0x000fe2000bf06270 */
[----:B------:R-:W-:Y:S01]  /*29c0*/  ULDC UR6, c[0x0][0x284] ;  /* 0x0000a10000067ab9 */ /* 0x000fe20000000800 */
[----:B------:R-:W-:Y:S01]  /*29d0*/  SHF.R.S32.HI R11, RZ, 0x1f, R10 ;  /* 0x0000001fff0b7819 */ /* 0x000fe2000001140a */
[----:B------:R-:W-:Y:S01]  /*29e0*/  IMAD R0, R105, UR4, RZ ;  /* 0x0000000469007c24 */ /* 0x000fe2000f8e02ff */
[----:B------:R-:W-:-:S03]  /*29f0*/  ISETP.GE.OR P0, PT, R3, UR6, P0 ;  /* 0x0000000603007c0c */ /* 0x000fc60008706670 */
[C---:B------:R-:W-:Y:S01]  /*2a00*/  IMAD R7, R23.reuse, UR5, R0 ;  /* 0x0000000517077c24 */ /* 0x040fe2000f8e0200 */
[----:B------:R-:W-:Y:S01]  /*2a10*/  MOV R0, 0xffffffff ;  /* 0xffffffff00007802 */ /* 0x000fe20000000f00 */
[----:B------:R-:W-:Y:S01]  /*2a20*/  IMAD.WIDE.U32 R4, R23, UR4, R10 ;  /* 0x0000000417047c25 */ /* 0x000fe2000f8e000a */
[----:B------:R-:W-:-:S03]  /*2a30*/  ULDC.64 UR4, c[0x0][0x5c8] ;  /* 0x0001720000047ab9 */ /* 0x000fc60000000a00 */
[----:B------:R-:W-:Y:S02]  /*2a40*/  IMAD R9, R115, UR4, RZ ;  /* 0x0000000473097c24 */ /* 0x000fe4000f8e02ff */
[----:B------:R-:W-:Y:S02]  /*2a50*/  IMAD.IADD R5, R5, 0x1, R7 ;  /* 0x0000000105057824 */ /* 0x000fe400078e0207 */
[C---:B------:R-:W-:Y:S02]  /*2a60*/  IMAD R9, R114.reuse, UR5, R9 ;  /* 0x0000000572097c24 */ /* 0x040fe4000f8e0209 */
[----:B------:R-:W-:Y:S01]  /*2a70*/  IMAD.WIDE.U32 R20, R114, UR4, R4 ;  /* 0x0000000472147c25 */ /* 0x000fe2000f8e0004 */
[----:B------:R-:W-:Y:S06]  /*2a80*/  @P0 BRA `(.L_x_32) ;  /* 0x0000003c00800947 */ /* 0x000fec0003800000 */
[----:B-----5:R-:W-:Y:S01]  /*2a90*/  FSETP.NEU.AND P1, PT, R91, RZ, PT ;  /* 0x000000ff5b00720b */ /* 0x020fe20003f2d000 */
[----:B------:R-:W-:Y:S01]  /*2aa0*/  IMAD.IADD R4, R97, 0x1, -R103 ;  /* 0x0000000161047824 */ /* 0x000fe200078e0a67 */
[----:B------:R-:W-:Y:S01]  /*2ab0*/  BSSY B0, `(.L_x_32) ;  /* 0x00003dd000007945 */ /* 0x000fe20003800000 */
[----:B------:R-:W-:Y:S02]  /*2ac0*/  IMAD.IADD R3, R102, 0x1, -R3 ;  /* 0x0000000166037824 */ /* 0x000fe400078e0a03 */
[----:B------:R-:W-:Y:S01]  /*2ad0*/  IMAD.IADD R103, R21, 0x1, R9 ;  /* 0x0000000115677824 */ /* 0x000fe200078e0209 */
[----:B------:R-:W-:-:S04]  /*2ae0*/  ISETP.GT.AND P6, PT, R4, RZ, PT ;  /* 0x000000ff0400720c */ /* 0x000fc80003fc4270 */
[----:B------:R-:W-:-:S03]  /*2af0*/  ISETP.GT.AND P0, PT, R3, RZ, P6 ;  /* 0x000000ff0300720c */ /* 0x000fc60003704270 */
[----:B------:R-:W-:Y:S10]  /*2b00*/  @!P1 BRA `(.L_x_33) ;  /* 0x0000002800e89947 */ /* 0x000ff40003800000 */
[----:B------:R-:W0:Y:S01]  /*2b10*/  LDC.64 R106, c[0x0][0x5b8] ;  /* 0x00016e00ff6a7b82 */ /* 0x000e220000000a00 */
[----:B------:R-:W-:-:S07]  /*2b20*/  ULDC.64 UR4, c[0x0][0x5c0] ;  /* 0x0001700000047ab9 */ /* 0x000fce0000000a00 */
[----:B------:R-:W1:Y:S08]  /*2b30*/  LDC.64 R14, c[0x0][0x5b0] ;  /* 0x00016c00ff0e7b82 */ /* 0x000e700000000a00 */
[----:B------:R-:W2:Y:S01]  /*2b40*/  LDC.64 R12, c[0x0][0x5a8] ;  /* 0x00016a00ff0c7b82 */ /* 0x000ea20000000a00 */
[-C--:B0-----:R-:W-:Y:S02]  /*2b50*/  IMAD R6, R105, R106.reuse, RZ ;  /* 0x0000006a69067224 */ /* 0x081fe400078e02ff */
[----:B------:R-:W-:-:S04]  /*2b60*/  IMAD.WIDE.U32 R110, R23, R106, R10 ;  /* 0x0000006a176e7225 */ /* 0x000fc800078e000a */
[----:B------:R-:W-:Y:S02]  /*2b70*/  IMAD R123, R23, R107, R6 ;  /* 0x0000006b177b7224 */ /* 0x000fe400078e0206 */
[-C--:B-1----:R-:W-:Y:S02]  /*2b80*/  IMAD R5, R115, R14.reuse, RZ ;  /* 0x0000000e73057224 */ /* 0x082fe400078e02ff */
[----:B------:R-:W-:Y:S02]  /*2b90*/  IMAD.IADD R109, R111, 0x1, R123 ;  /* 0x000000016f6d7824 */ /* 0x000fe400078e027b */
[----:B------:R-:W-:Y:S02]  /*2ba0*/  IMAD.MOV.U32 R108, RZ, RZ, R110 ;  /* 0x000000ffff6c7224 */ /* 0x000fe400078e006e */
[C---:B------:R-:W-:Y:S02]  /*2bb0*/  IMAD R21, R114.reuse, R15, R5 ;  /* 0x0000000f72157224 */ /* 0x040fe400078e0205 */
[----:B------:R-:W-:-:S04]  /*2bc0*/  IMAD.WIDE.U32 R6, R114, R14, R108 ;  /* 0x0000000e72067225 */ /* 0x000fc800078e006c */
[----:B------:R-:W-:Y:S01]  /*2bd0*/  IMAD.IADD R5, R7, 0x1, R21 ;  /* 0x0000000107057824 */ /* 0x000fe200078e0215 */
[----:B--2---:R-:W-:-:S04]  /*2be0*/  LEA R8, P1, R6, R12, 0x2 ;  /* 0x0000000c06087211 */ /* 0x004fc800078210ff */
[----:B------:R-:W-:-:S05]  /*2bf0*/  LEA.HI.X R9, R6, R13, R5, 0x2, P1 ;  /* 0x0000000d06097211 */ /* 0x000fca00008f1405 */
[----:B------:R0:W2:Y:S01]  /*2c00*/  @P0 LDG.E.LTC128B R120, desc[UR36][R8.64] ;  /* 0x0000002408780981 */ /* 0x0000a2000c1e1920 */
[----:B------:R-:W-:Y:S01]  /*2c10*/  IMAD.WIDE.U32 R6, R114, R14, R10 ;  /* 0x0000000e72067225 */ /* 0x000fe200078e000a */
[----:B------:R-:W-:Y:S01]  /*2c20*/  ISETP.GT.AND P5, PT, R4, 0x1, PT ;  /* 0x000000010400780c */ /* 0x000fe20003fa4270 */
[----:B------:R-:W-:Y:S01]  /*2c30*/  BSSY B1, `(.L_x_34) ;  /* 0x0000017000017945 */ /* 0x000fe20003800000 */
[----:B------:R-:W-:Y:S01]  /*2c40*/  LEA R104, P1, R20, UR4, 0x2 ;  /* 0x0000000414687c11 */ /* 0x000fe2000f8210ff */
[----:B------:R-:W-:Y:S01]  /*2c50*/  IMAD.IADD R7, R21, 0x1, R7 ;  /* 0x0000000115077824 */ /* 0x000fe200078e0207 */
[C---:B------:R-:W-:Y:S02]  /*2c60*/  SHF.L.U64.HI R113, R14.reuse, 0x3, R15 ;  /* 0x000000030e717819 */ /* 0x040fe4000001020f */
[----:B------:R-:W-:Y:S01]  /*2c70*/  SHF.L.U32 R112, R14, 0x3, RZ ;  /* 0x000000030e707819 */ /* 0x000fe200000006ff */
[----:B------:R-:W-:Y:S01]  /*2c80*/  IMAD.WIDE.U32 R6, R23, R106, R6 ;  /* 0x0000006a17067225 */ /* 0x000fe200078e0006 */
[----:B------:R-:W-:-:S02]  /*2c90*/  ISETP.GT.AND P3, PT, R3, RZ, P5 ;  /* 0x000000ff0300720c */ /* 0x000fc40002f64270 */
[----:B------:R-:W-:Y:S01]  /*2ca0*/  LEA.HI.X R105, R20, UR5, R103, 0x2, P1 ;  /* 0x0000000514697c11 */ /* 0x000fe200088f1467 */
[----:B------:R-:W-:Y:S01]  /*2cb0*/  IMAD.IADD R7, R123, 0x1, R7 ;  /* 0x000000017b077824 */ /* 0x000fe200078e0207 */
[----:B0-----:R-:W-:Y:S01]  /*2cc0*/  LEA R8, P1, R6, R12, 0x2 ;  /* 0x0000000c06087211 */ /* 0x001fe200078210ff */
[----:B------:R-:W-:Y:S01]  /*2cd0*/  IMAD.WIDE.U32 R116, R114, R14, R112 ;  /* 0x0000000e72747225 */ /* 0x000fe200078e0070 */
[----:B------:R-:W-:Y:S02]  /*2ce0*/  P2R R119, PR, RZ, 0x20 ;  /* 0x00000020ff777803 */ /* 0x000fe40000000000 */
[----:B------:R-:W-:Y:S01]  /*2cf0*/  LEA.HI.X R9, R6, R13, R7, 0x2, P1 ;  /* 0x0000000d06097211 */ /* 0x000fe200008f1407 */
[----:B------:R-:W-:Y:S02]  /*2d00*/  IMAD.IADD R21, R21, 0x1, R117 ;  /* 0x0000000115157824 */ /* 0x000fe400078e0275 */
[----:B--2---:R-:W-:-:S04]  /*2d10*/  FMUL R5, R120, R91 ;  /* 0x0000005b78057220 */ /* 0x004fc80000400000 */
[----:B------:R-:W-:Y:S01]  /*2d20*/  FFMA R103, R56, R90, R5 ;  /* 0x0000005a38677223 */ /* 0x000fe20000000005 */
[----:B------:R-:W-:-:S04]  /*2d30*/  IADD3 R5, P1, R110, R116, RZ ;  /* 0x000000746e057210 */ /* 0x000fc80007f3e0ff */
[----:B------:R0:W-:Y:S01]  /*2d40*/  @P0 STG.E desc[UR36][R104.64], R103 ;  /* 0x0000006768000986 */ /* 0x0001e2000c101924 */
[----:B------:R-:W-:Y:S01]  /*2d50*/  ISETP.GT.AND P0, PT, R3, 0x8, P6 ;  /* 0x000000080300780c */ /* 0x000fe20003704270 */
[----:B------:R-:W-:Y:S01]  /*2d60*/  IMAD.X R56, R21, 0x1, R109, P1 ;  /* 0x0000000115387824 */ /* 0x000fe200008e066d */
[----:B------:R-:W-:Y:S01]  /*2d70*/  LEA R6, P2, R5, R12, 0x2 ;  /* 0x0000000c05067211 */ /* 0x000fe200078410ff */
[----:B------:R-:W-:-:S12]  /*2d80*/  @!P3 BRA `(.L_x_35) ;  /* 0x000000000004b947 */ /* 0x000fd80003800000 */
[----:B------:R1:W5:Y:S02]  /*2d90*/  LDG.E.LTC128B R120, desc[UR36][R8.64+0x4] ;  /* 0x0000042408787981 */ /* 0x000364000c1e1920 */
.L_x_35:
[----:B------:R-:W-:Y:S05]  /*2da0*/  BSYNC B1 ;  /* 0x0000000000017941 */ /* 0x000fea0003800000 */
.L_x_34:
[----:B-----5:R-:W-:Y:S01]  /*2db0*/  FMUL R20, R120, R91 ;  /* 0x0000005b78147220 */ /* 0x020fe20000400000 */
[----:B------:R-:W-:-:S03]  /*2dc0*/  LEA.HI.X R7, R5, R13, R56, 0x2, P2 ;  /* 0x0000000d05077211 */ /* 0x000fc600010f1438 */
[----:B0-----:R-:W-:-:S05]  /*2dd0*/  FFMA R103, R57, R90, R20 ;  /* 0x0000005a39677223 */ /* 0x001fca0000000014 */
[----:B------:R0:W-:Y:S04]  /*2de0*/  @P3 STG.E desc[UR36][R104.64+0x4], R103 ;  /* 0x0000046768003986 */ /* 0x0001e8000c101924 */
[----:B------:R-:W2:Y:S01]  /*2df0*/  @P0 LDG.E.LTC128B R120, desc[UR36][R6.64] ;  /* 0x0000002406780981 */ /* 0x000ea2000c1e1920 */
[----:B------:R-:W-:Y:S01]  /*2e00*/  IADD3 R116, P1, R10, R116, RZ ;  /* 0x000000740a747210 */ /* 0x000fe20007f3e0ff */
[C---:B------:R-:W-:Y:S01]  /*2e10*/  IMAD.SHL.U32 R107, R92.reuse, 0x4, RZ ;  /* 0x000000045c6b7824 */ /* 0x040fe200078e00ff */
[----:B------:R-:W-:Y:S01]  /*2e20*/  SHF.L.U64.HI R121, R92, 0x2, R95 ;  /* 0x000000025c797819 */ /* 0x000fe2000001025f */
[----:B------:R-:W-:Y:S01]  /*2e30*/  BSSY B1, `(.L_x_36) ;  /* 0x0000013000017945 */ /* 0x000fe20003800000 */
[----:B------:R-:W-:Y:S01]  /*2e40*/  ISETP.GT.AND P4, PT, R4, 0x8, PT ;  /* 0x000000080400780c */ /* 0x000fe20003f84270 */
[----:B------:R-:W-:Y:S01]  /*2e50*/  IMAD.X R117, R11, 0x1, R21, P1 ;  /* 0x000000010b757824 */ /* 0x000fe200008e0615 */
[----:B------:R-:W-:-:S02]  /*2e60*/  IADD3 R56, P1, R107, R104, RZ ;  /* 0x000000686b387210 */ /* 0x000fc40007f3e0ff */
[----:B0-----:R-:W-:Y:S01]  /*2e70*/  SHF.L.U32 R103, R93, 0x2, RZ ;  /* 0x000000025d677819 */ /* 0x001fe200000006ff */
[----:B------:R-:W-:-:S04]  /*2e80*/  IMAD.WIDE.U32 R116, R23, R106, R116 ;  /* 0x0000006a17747225 */ /* 0x000fc800078e0074 */
[----:B------:R-:W-:Y:S01]  /*2e90*/  IMAD.X R57, R121, 0x1, R105, P1 ;  /* 0x0000000179397824 */ /* 0x000fe200008e0669 */
[----:B------:R-:W-:Y:S01]  /*2ea0*/  ISETP.GT.AND P1, PT, R3, 0x8, P5 ;  /* 0x000000080300780c */ /* 0x000fe20002f24270 */
[----:B------:R-:W-:Y:S01]  /*2eb0*/  IMAD.IADD R21, R123, 0x1, R117 ;  /* 0x000000017b157824 */ /* 0x000fe200078e0275 */
[----:B------:R-:W-:-:S04]  /*2ec0*/  LEA R20, P2, R116, R12, 0x2 ;  /* 0x0000000c74147211 */ /* 0x000fc800078410ff */
[----:B------:R-:W-:Y:S02]  /*2ed0*/  LEA.HI.X R21, R116, R13, R21, 0x2, P2 ;  /* 0x0000000d74157211 */ /* 0x000fe400010f1415 */
[----:B------:R-:W-:Y:S01]  /*2ee0*/  P2R R116, PR, RZ, 0x10 ;  /* 0x00000010ff747803 */ /* 0x000fe20000000000 */
[----:B--2---:R-:W-:-:S04]  /*2ef0*/  FMUL R5, R120, R91 ;  /* 0x0000005b78057220 */ /* 0x004fc80000400000 */
[----:B------:R-:W-:Y:S01]  /*2f00*/  FFMA R117, R58, R90, R5 ;  /* 0x0000005a3a757223 */ /* 0x000fe20000000005 */
[----:B------:R-:W-:-:S04]  /*2f10*/  SHF.L.U64.HI R5, R93, 0x2, R94 ;  /* 0x000000025d057819 */ /* 0x000fc8000001025e */
[----:B------:R0:W-:Y:S01]  /*2f20*/  @P0 STG.E desc[UR36][R56.64], R117 ;  /* 0x0000007538000986 */ /* 0x0001e2000c101924 */
[----:B------:R-:W-:Y:S01]  /*2f30*/  IADD3 R6, P0, P2, R103, R104, R107 ;  /* 0x0000006867067210 */ /* 0x000fe20007a1e06b */
[----:B------:R-:W-:-:S12]  /*2f40*/  @!P1 BRA `(.L_x_37) ;  /* 0x0000000000049947 */ /* 0x000fd80003800000 */
[----:B------:R2:W5:Y:S02]  /*2f50*/  LDG.E.LTC128B R120, desc[UR36][R20.64+0x4] ;  /* 0x0000042414787981 */ /* 0x000564000c1e1920 */
.L_x_37:
[----:B------:R-:W-:Y:S05]  /*2f60*/  BSYNC B1 ;  /* 0x0000000000017941 */ /* 0x000fea0003800000 */
.L_x_36:
[----:B-----5:R-:W-:Y:S01]  /*2f70*/  FMUL R58, R120, R91 ;  /* 0x0000005b783a7220 */ /* 0x020fe20000400000 */
[----:B------:R-:W-:Y:S01]  /*2f80*/  IADD3.X R7, R5, R105, R121, P0, P2 ;  /* 0x0000006905077210 */ /* 0x000fe200007e4479 */
[----:B------:R-:W-:Y:S01]  /*2f90*/  BSSY B1, `(.L_x_38) ;  /* 0x0000008000017945 */ /* 0x000fe20003800000 */
[----:B------:R-:W-:Y:S01]  /*2fa0*/  ISETP.GT.AND P0, PT, R3, RZ, P4 ;  /* 0x000000ff0300720c */ /* 0x000fe20002704270 */
[----:B------:R-:W-:Y:S01]  /*2fb0*/  FFMA R59, R59, R90, R58 ;  /* 0x0000005a3b3b7223 */ /* 0x000fe2000000003a */
[----:B------:R-:W-:-:S04]  /*2fc0*/  ISETP.GT.AND P3, PT, R4, 0x9, PT ;  /* 0x000000090400780c */ /* 0x000fc80003f64270 */
[----:B------:R3:W-:Y:S01]  /*2fd0*/  @P1 STG.E desc[UR36][R56.64+0x4], R59 ;  /* 0x0000043b38001986 */ /* 0x0007e2000c101924 */
[----:B0-----:R-:W-:-:S06]  /*2fe0*/  P2R R117, PR, RZ, 0x8 ;  /* 0x00000008ff757803 */ /* 0x001fcc0000000000 */
[----:B------:R-:W-:Y:S05]  /*2ff0*/  @!P0 BRA `(.L_x_39) ;  /* 0x0000000000048947 */ /* 0x000fea0003800000 */
[----:B------:R0:W5:Y:S02]  /*3000*/  LDG.E.LTC128B R120, desc[UR36][R8.64+0x20] ;  /* 0x0000202408787981 */ /* 0x000164000c1e1920 */
.L_x_39:
[----:B------:R-:W-:Y:S05]  /*3010*/  BSYNC B1 ;  /* 0x0000000000017941 */ /* 0x000fea0003800000 */
.L_x_38:
[----:B---3-5:R-:W-:Y:S01]  /*3020*/  FMUL R59, R120, R91 ;  /* 0x0000005b783b7220 */ /* 0x028fe20000400000 */
[----:B------:R-:W-:Y:S01]  /*3030*/  @P0 IMAD.MOV.U32 R58, RZ, RZ, R104 ;  /* 0x000000ffff3a0224 */ /* 0x000fe200078e0068 */
[----:B------:R-:W-:Y:S01]  /*3040*/  ISETP.GT.AND P1, PT, R3, RZ, P3 ;  /* 0x000000ff0300720c */ /* 0x000fe20001f24270 */
[----:B------:R-:W-:Y:S01]  /*3050*/  BSSY B1, `(.L_x_40) ;  /* 0x0000006000017945 */ /* 0x000fe20003800000 */
[----:B------:R-:W-:Y:S01]  /*3060*/  FFMA R107, R60, R90, R59 ;  /* 0x0000005a3c6b7223 */ /* 0x000fe2000000003b */
[----:B------:R-:W-:-:S05]  /*3070*/  @P0 IMAD.MOV.U32 R59, RZ, RZ, R105 ;  /* 0x000000ffff3b0224 */ /* 0x000fca00078e0069 */
[----:B------:R3:W-:Y:S05]  /*3080*/  @P0 STG.E desc[UR36][R58.64+0x20], R107 ;  /* 0x0000206b3a000986 */ /* 0x0007ea000c101924 */
[----:B------:R-:W-:Y:S05]  /*3090*/  @!P1 BRA `(.L_x_41) ;  /* 0x0000000000049947 */ /* 0x000fea0003800000 */
[----:B------:R4:W5:Y:S02]  /*30a0*/  LDG.E.LTC128B R120, desc[UR36][R8.64+0x24] ;  /* 0x0000242408787981 */ /* 0x000964000c1e1920 */
.L_x_41:
[----:B------:R-:W-:Y:S05]  /*30b0*/  BSYNC B1 ;  /* 0x0000000000017941 */ /* 0x000fea0003800000 */
.L_x_40:
[----:B---3-5:R-:W-:Y:S01]  /*30c0*/  FMUL R58, R120, R91 ;  /* 0x0000005b783a7220 */ /* 0x028fe20000400000 */
[----:B------:R-:W-:Y:S01]  /*30d0*/  @P1 IMAD.MOV.U32 R59, RZ, RZ, R105 ;  /* 0x000000ffff3b1224 */ /* 0x000fe200078e0069 */
[----:B------:R-:W-:Y:S01]  /*30e0*/  ISETP.GT.AND P0, PT, R3, 0x8, P4 ;  /* 0x000000080300780c */ /* 0x000fe20002704270 */
[----:B------:R-:W-:Y:S01]  /*30f0*/  BSSY B1, `(.L_x_42) ;  /* 0x0000006000017945 */ /* 0x000fe20003800000 */
[----:B------:R-:W-:Y:S01]  /*3100*/  FFMA R61, R61, R90, R58 ;  /* 0x0000005a3d3d7223 */ /* 0x000fe2000000003a */
[----:B------:R-:W-:-:S05]  /*3110*/  @P1 IMAD.MOV.U32 R58, RZ, RZ, R104 ;  /* 0x000000ffff3a1224 */ /* 0x000fca00078e0068 */
[----:B------:R3:W-:Y:S05]  /*3120*/  @P1 STG.E desc[UR36][R58.64+0x24], R61 ;  /* 0x0000243d3a001986 */ /* 0x0007ea000c101924 */
[----:B------:R-:W-:Y:S05]  /*3130*/  @!P0 BRA `(.L_x_43) ;  /* 0x0000000000048947 */ /* 0x000fea0003800000 */
[----:B------:R0:W5:Y:S02]  /*3140*/  LDG.E.LTC128B R120, desc[UR36][R20.64+0x20] ;  /* 0x0000202414787981 */ /* 0x000164000c1e1920 */
.L_x_43:
[----:B------:R-:W-:Y:S05]  /*3150*/  BSYNC B1 ;  /* 0x0000000000017941 */ /* 0x000fea0003800000 */
.L_x_42:
[----:B---3-5:R-:W-:Y:S01]  /*3160*/  FMUL R59, R120, R91 ;  /* 0x0000005b783b7220 */ /* 0x028fe20000400000 */
[----:B------:R-:W-:Y:S01]  /*3170*/  ISETP.GT.AND P1, PT, R3, 0x8, P3 ;  /* 0x000000080300780c */ /* 0x000fe20001f24270 */
[----:B------:R-:W-:Y:S02]  /*3180*/  BSSY B1, `(.L_x_44) ;  /* 0x0000005000017945 */ /* 0x000fe40003800000 */
[----:B------:R-:W-:-:S05]  /*3190*/  FFMA R59, R62, R90, R59 ;  /* 0x0000005a3e3b7223 */ /* 0x000fca000000003b */
[----:B------:R3:W-:Y:S05]  /*31a0*/  @P0 STG.E desc[UR36][R56.64+0x20], R59 ;  /* 0x0000203b38000986 */ /* 0x0007ea000c101924 */
[----:B------:R-:W-:Y:S05]  /*31b0*/  @!P1 BRA `(.L_x_45) ;  /* 0x0000000000049947 */ /* 0x000fea0003800000 */
[----:B------:R0:W5:Y:S02]  /*31c0*/  LDG.E.LTC128B R120, desc[UR36][R20.64+0x24] ;  /* 0x0000242414787981 */ /* 0x000164000c1e1920 */
.L_x_45:
[----:B------:R-:W-:Y:S05]  /*31d0*/  BSYNC B1 ;  /* 0x0000000000017941 */ /* 0x000fea0003800000 */
.L_x_44:
[----:B-----5:R-:W-:Y:S01]  /*31e0*/  FMUL R58, R120, R91 ;  /* 0x0000005b783a7220 */ /* 0x020fe20000400000 */
[----:B------:R-:W-:Y:S01]  /*31f0*/  IADD3 R121, P0, R114, 0x80, RZ ;  /* 0x0000008072797810 */ /* 0x000fe20007f1e0ff */
[----:B------:R-:W-:Y:S01]  /*3200*/  BSSY B1, `(.L_x_46) ;  /* 0x000000c000017945 */ /* 0x000fe20003800000 */
[----:B------:R-:W-:Y:S01]  /*3210*/  ISETP.GT.AND P2, PT, R4, 0x10, PT ;  /* 0x000000100400780c */ /* 0x000fe20003f44270 */
[----:B------:R-:W-:Y:S02]  /*3220*/  FFMA R63, R63, R90, R58 ;  /* 0x0000005a3f3f7223 */ /* 0x000fe4000000003a */
[----:B------:R-:W-:Y:S01]  /*3230*/  IMAD.X R115, RZ, RZ, R115, P0 ;  /* 0x000000ffff737224 */ /* 0x000fe200000e0673 */
[----:B------:R-:W-:Y:S02]  /*3240*/  ISETP.GT.AND P0, PT, R3, RZ, P2 ;  /* 0x000000ff0300720c */ /* 0x000fe40001704270 */
[----:B------:R0:W-:Y:S01]  /*3250*/  @P1 STG.E desc[UR36][R56.64+0x24], R63 ;  /* 0x0000243f38001986 */ /* 0x0001e2000c101924 */
[----:B------:R-:W-:Y:S01]  /*3260*/  IMAD R58, R115, R14, RZ ;  /* 0x0000000e733a7224 */ /* 0x000fe200078e02ff */
[----:B------:R-:W-:-:S03]  /*3270*/  P2R R114, PR, RZ, 0x4 ;  /* 0x00000004ff727803 */ /* 0x000fc60000000000 */
[C---:B------:R-:W-:Y:S02]  /*3280*/  IMAD R107, R121.reuse, R15, R58 ;  /* 0x0000000f796b7224 */ /* 0x040fe400078e023a */
[----:B---3--:R-:W-:-:S04]  /*3290*/  IMAD.WIDE.U32 R58, R121, R14, R10 ;  /* 0x0000000e793a7225 */ /* 0x008fc800078e000a */
[----:B------:R-:W-:Y:S05]  /*32a0*/  @!P0 BRA `(.L_x_47) ;  /* 0x0000000000048947 */ /* 0x000fea0003800000 */
[----:B------:R3:W5:Y:S02]  /*32b0*/  LDG.E.LTC128B R120, desc[UR36][R8.64+0x40] ;  /* 0x0000402408787981 */ /* 0x000764000c1e1920 */
.L_x_47:
[----:B------:R-:W-:Y:S05]  /*32c0*/  BSYNC B1 ;  /* 0x0000000000017941 */ /* 0x000fea0003800000 */
.L_x_46:
[----:B-----5:R-:W-:Y:S01]  /*32d0*/  FMUL R15, R120, R91 ;  /* 0x0000005b780f7220 */ /* 0x020fe20000400000 */
[----:B------:R-:W-:Y:S01]  /*32e0*/  IMAD.IADD R59, R107, 0x1, R59 ;  /* 0x000000016b3b7824 */ /* 0x000fe200078e023b */
[----:B------:R-:W-:Y:S01]  /*32f0*/  ISETP.GT.AND P1, PT, R4, 0x11, PT ;  /* 0x000000110400780c */ /* 0x000fe20003f24270 */
[----:B------:R-:W-:-:S04]  /*3300*/  IMAD.WIDE.U32 R60, R121, R14, R108 ;  /* 0x0000000e793c7225 */ /* 0x000fc800078e006c */
[----:B------:R-:W-:Y:S01]  /*3310*/  FFMA R111, R64, R90, R15 ;  /* 0x0000005a406f7223 */ /* 0x000fe2000000000f */
[----:B------:R-:W-:Y:S01]  /*3320*/  BSSY B1, `(.L_x_48) ;  /* 0x0000019000017945 */ /* 0x000fe20003800000 */
[----:B0-----:R-:W-:-:S03]  /*3330*/  IMAD.WIDE.U32 R62, R23, R106, R58 ;  /* 0x0000006a173e7225 */ /* 0x001fc600078e003a */
[----:B------:R0:W-:Y:S01]  /*3340*/  @P0 STG.E desc[UR36][R104.64+0x40], R111 ;  /* 0x0000406f68000986 */ /* 0x0001e2000c101924 */
[----:B------:R-:W-:Y:S01]  /*3350*/  LEA R58, P0, R60, R12, 0x2 ;  /* 0x0000000c3c3a7211 */ /* 0x000fe200078010ff */
[----:B------:R-:W-:Y:S02]  /*3360*/  IMAD.IADD R15, R61, 0x1, R107 ;  /* 0x000000013d0f7824 */ /* 0x000fe400078e026b */
[----:B------:R-:W-:-:S03]  /*3370*/  IMAD.WIDE.U32 R112, R121, R14, R112 ;  /* 0x0000000e79707225 */ /* 0x000fc600078e0070 */
[----:B------:R-:W-:Y:S01]  /*3380*/  LEA.HI.X R59, R60, R13, R15, 0x2, P0 ;  /* 0x0000000d3c3b7211 */ /* 0x000fe200000f140f */
[----:B------:R-:W-:Y:S01]  /*3390*/  IMAD.IADD R107, R107, 0x1, R113 ;  /* 0x000000016b6b7824 */ /* 0x000fe200078e0271 */
[----:B------:R-:W-:Y:S02]  /*33a0*/  IADD3 R15, R123, R63, RZ ;  /* 0x0000003f7b0f7210 */ /* 0x000fe40007ffe0ff */
[----:B------:R-:W-:-:S04]  /*33b0*/  LEA R14, P0, R62, R12, 0x2 ;  /* 0x0000000c3e0e7211 */ /* 0x000fc800078010ff */
[----:B------:R-:W-:Y:S02]  /*33c0*/  LEA.HI.X R15, R62, R13, R15, 0x2, P0 ;  /* 0x0000000d3e0f7211 */ /* 0x000fe400000f140f */
[----:B------:R-:W-:-:S05]  /*33d0*/  IADD3 R110, P0, R110, R112, RZ ;  /* 0x000000706e6e7210 */ /* 0x000fca0007f1e0ff */
[----:B------:R-:W-:Y:S01]  /*33e0*/  IMAD.X R108, R107, 0x1, R109, P0 ;  /* 0x000000016b6c7824 */ /* 0x000fe200000e066d */
[----:B------:R-:W-:-:S05]  /*33f0*/  IADD3 R10, P0, R10, R112, RZ ;  /* 0x000000700a0a7210 */ /* 0x000fca0007f1e0ff */
[----:B------:R-:W-:Y:S02]  /*3400*/  IMAD.X R11, R11, 0x1, R107, P0 ;  /* 0x000000010b0b7824 */ /* 0x000fe400000e066b */
[----:B------:R-:W-:Y:S01]  /*3410*/  IMAD.WIDE.U32 R106, R23, R106, R10 ;  /* 0x0000006a176a7225 */ /* 0x000fe200078e000a */
[----:B------:R-:W-:-:S03]  /*3420*/  LEA R10, P0, R110, R12, 0x2 ;  /* 0x0000000c6e0a7211 */ /* 0x000fc600078010ff */
[----:B------:R-:W-:Y:S01]  /*3430*/  IMAD.IADD R23, R123, 0x1, R107 ;  /* 0x000000017b177824 */ /* 0x000fe200078e026b */
[-C--:B------:R-:W-:Y:S02]  /*3440*/  LEA.HI.X R11, R110, R13.reuse, R108, 0x2, P0 ;  /* 0x0000000d6e0b7211 */ /* 0x080fe400000f146c */
[C---:B------:R-:W-:Y:S02]  /*3450*/  LEA R12, P0, R106.reuse, R12, 0x2 ;  /* 0x0000000c6a0c7211 */ /* 0x040fe400078010ff */
[----:B------:R-:W-:Y:S02]  /*3460*/  P2R R107, PR, RZ, 0x2 ;  /* 0x00000002ff6b7803 */ /* 0x000fe40000000000 */
[----:B------:R-:W-:Y:S02]  /*3470*/  LEA.HI.X R13, R106, R13, R23, 0x2, P0 ;  /* 0x0000000d6a0d7211 */ /* 0x000fe400000f1417 */
[----:B------:R-:W-:-:S13]  /*3480*/  ISETP.GT.AND P0, PT, R3, RZ, P1 ;  /* 0x000000ff0300720c */ /* 0x000fda0000f04270 */
[----:B0-----:R-:W-:Y:S05]  /*3490*/  @!P0 BRA `(.L_x_49) ;  /* 0x0000000000048947 */ /* 0x001fea0003800000 */
[----:B------:R0:W5:Y:S02]  /*34a0*/  LDG.E.LTC128B R120, desc[UR36][R8.64+0x44] ;  /* 0x0000442408787981 */ /* 0x000164000c1e1920 */
.L_x_49:
[----:B------:R-:W-:Y:S05]  /*34b0*/  BSYNC B1 ;  /* 0x0000000000017941 */ /* 0x000fea0003800000 */
.L_x_48:
[----:B-----5:R-:W-:Y:S01]  /*34c0*/  FMUL R60, R120, R91 ;  /* 0x0000005b783c7220 */ /* 0x020fe20000400000 */
[----:B------:R-:W-:Y:S01]  /*34d0*/  @P0 IMAD.MOV.U32 R61, RZ, RZ, R105 ;  /* 0x000000ffff3d0224 */ /* 0x000fe200078e0069 */
[----:B------:R-:W-:Y:S02]  /*34e0*/  BSSY B1, `(.L_x_50) ;  /* 0x0000007000017945 */ /* 0x000fe40003800000 */
[----:B------:R-:W-:Y:S01]  /*34f0*/  FFMA R65, R65, R90, R60 ;  /* 0x0000005a41417223 */ /* 0x000fe2000000003c */
[----:B------:R-:W-:-:S05]  /*3500*/  @P0 IMAD.MOV.U32 R60, RZ, RZ, R104 ;  /* 0x000000ffff3c0224 */ /* 0x000fca00078e0068 */
[----:B------:R0:W-:Y:S01]  /*3510*/  @P0 STG.E desc[UR36][R60.64+0x44], R65 ;  /* 0x000044413c000986 */ /* 0x0001e2000c101924 */
[----:B------:R-:W-:-:S13]  /*3520*/  ISETP.GT.AND P0, PT, R3, 0x8, P2 ;  /* 0x000000080300780c */ /* 0x000fda0001704270 */
[----:B0-----:R-:W-:Y:S05]  /*3530*/  @!P0 BRA `(.L_x_51) ;  /* 0x0000000000048947 */ /* 0x001fea0003800000 */
[----:B------:R0:W5:Y:S02]  /*3540*/  LDG.E.LTC128B R120, desc[UR36][R20.64+0x40] ;  /* 0x0000402414787981 */ /* 0x000164000c1e1920 */
.L_x_51:
[----:B------:R-:W-:Y:S05]  /*3550*/  BSYNC B1 ;  /* 0x0000000000017941 */ /* 0x000fea0003800000 */
.L_x_50:
[----:B-----5:R-:W-:Y:S01]  /*3560*/  FMUL R23, R120, R91 ;  /* 0x0000005b78177220 */ /* 0x020fe20000400000 */
[----:B------:R-:W-:Y:S03]  /*3570*/  BSSY B1, `(.L_x_52) ;  /* 0x0000006000017945 */ /* 0x000fe60003800000 */
[----:B------:R-:W-:-:S05]  /*3580*/  FFMA R23, R66, R90, R23 ;  /* 0x0000005a42177223 */ /* 0x000fca0000000017 */
[----:B------:R0:W-:Y:S01]  /*3590*/  @P0 STG.E desc[UR36][R56.64+0x40], R23 ;  /* 0x0000401738000986 */ /* 0x0001e2000c101924 */
[----:B------:R-:W-:-:S13]  /*35a0*/  ISETP.GT.AND P0, PT, R3, 0x8, P1 ;  /* 0x000000080300780c */ /* 0x000fda0000f04270 */
[----:B0-----:R-:W-:Y:S05]  /*35b0*/  @!P0 BRA `(.L_x_53) ;  /* 0x0000000000048947 */ /* 0x001fea0003800000 */
[----:B------:R0:W5:Y:S02]  /*35c0*/  LDG.E.LTC128B R120, desc[UR36][R20.64+0x44] ;  /* 0x0000442414787981 */ /* 0x000164000c1e1920 */
.L_x_53:
[----:B------:R-:W-:Y:S05]  /*35d0*/  BSYNC B1 ;  /* 0x0000000000017941 */ /* 0x000fea0003800000 */
.L_x_52:
[----:B-----5:R-:W-:Y:S01]  /*35e0*/  FMUL R60, R120, R91 ;  /* 0x0000005b783c7220 */ /* 0x020fe20000400000 */
[----:B------:R-:W-:Y:S01]  /*35f0*/  ISETP.GT.AND P2, PT, R4, 0x18, PT ;  /* 0x000000180400780c */ /* 0x000fe20003f44270 */
[----:B------:R-:W-:Y:S02]  /*3600*/  BSSY B1, `(.L_x_54) ;  /* 0x0000007000017945 */ /* 0x000fe40003800000 */
[----:B------:R-:W-:Y:S01]  /*3610*/  FFMA R67, R67, R90, R60 ;  /* 0x0000005a43437223 */ /* 0x000fe2000000003c */
[----:B------:R-:W-:-:S04]  /*3620*/  P2R R106, PR, RZ, 0x4 ;  /* 0x00000004ff6a7803 */ /* 0x000fc80000000000 */
[----:B------:R0:W-:Y:S01]  /*3630*/  @P0 STG.E desc[UR36][R56.64+0x44], R67 ;  /* 0x0000444338000986 */ /* 0x0001e2000c101924 */
[----:B------:R-:W-:-:S13]  /*3640*/  ISETP.GT.AND P0, PT, R3, RZ, P2 ;  /* 0x000000ff0300720c */ /* 0x000fda0001704270 */
[----:B0-----:R-:W-:Y:S05]  /*3650*/  @!P0 BRA `(.L_x_55) ;  /* 0x0000000000048947 */ /* 0x001fea0003800000 */
[----:B------:R0:W5:Y:S02]  /*3660*/  LDG.E.LTC128B R120, desc[UR36][R8.64+0x60] ;  /* 0x0000602408787981 */ /* 0x000164000c1e1920 */
.L_x_55:
[----:B------:R-:W-:Y:S05]  /*3670*/  BSYNC B1 ;  /* 0x0000000000017941 */ /* 0x000fea0003800000 */
.L_x_54:
[----:B-----5:R-:W-:Y:S01]  /*3680*/  FMUL R23, R120, R91 ;  /* 0x0000005b78177220 */ /* 0x020fe20000400000 */
[----:B------:R-:W-:Y:S01]  /*3690*/  @P0 IMAD.MOV.U32 R60, RZ, RZ, R104 ;  /* 0x000000ffff3c0224 */ /* 0x000fe200078e0068 */
[----:B------:R-:W-:Y:S01]  /*36a0*/  @P0 MOV R61, R105 ;  /* 0x00000069003d0202 */ /* 0x000fe20000000f00 */
[----:B------:R-:W-:Y:S01]  /*36b0*/  BSSY B1, `(.L_x_56) ;  /* 0x0000008000017945 */ /* 0x000fe20003800000 */
[----:B------:R-:W-:Y:S01]  /*36c0*/  FFMA R23, R68, R90, R23 ;  /* 0x0000005a44177223 */ /* 0x000fe20000000017 */
[----:B------:R-:W-:-:S04]  /*36d0*/  ISETP.GT.AND P1, PT, R4, 0x19, PT ;  /* 0x000000190400780c */ /* 0x000fc80003f24270 */
[----:B------:R0:W-:Y:S01]  /*36e0*/  @P0 STG.E desc[UR36][R60.64+0x60], R23 ;  /* 0x000060173c000986 */ /* 0x0001e2000c101924 */
[----:B------:R-:W-:Y:S02]  /*36f0*/  ISETP.GT.AND P0, PT, R3, RZ, P1 ;  /* 0x000000ff0300720c */ /* 0x000fe40000f04270 */
[----:B------:R-:W-:-:S11]  /*3700*/  P2R R108, PR, RZ, 0x2 ;  /* 0x00000002ff6c7803 */ /* 0x000fd60000000000 */
[----:B0-----:R-:W-:Y:S05]  /*3710*/  @!P0 BRA `(.L_x_57) ;  /* 0x0000000000048947 */ /* 0x001fea0003800000 */
[----:B------:R0:W5:Y:S02]  /*3720*/  LDG.E.LTC128B R120, desc[UR36][R8.64+0x64] ;  /* 0x0000642408787981 */ /* 0x000164000c1e1920 */
.L_x_57:
[----:B------:R-:W-:Y:S05]  /*3730*/  BSYNC B1 ;  /* 0x0000000000017941 */ /* 0x000fea0003800000 */
.L_x_56:
        /* <DEDUP_REMOVED lines=9> */
.L_x_59:
[----:B------:R-:W-:Y:S05]  /*37d0*/  BSYNC B1 ;  /* 0x0000000000017941 */ /* 0x000fea0003800000 */
.L_x_58:
[----:B-----5:R-:W-:Y:S01]  /*37e0*/  FMUL R23, R120, R91 ;  /* 0x0000005b78177220 */ /* 0x020fe20000400000 */
[----:B------:R-:W-:Y:S03]  /*37f0*/  BSSY B1, `(.L_x_60) ;  /* 0x0000006000017945 */ /* 0x000fe60003800000 */
[----:B------:R-:W-:-:S05]  /*3800*/  FFMA R23, R70, R90, R23 ;  /* 0x0000005a46177223 */ /* 0x000fca0000000017 */
[----:B------:R0:W-:Y:S01]  /*3810*/  @P0 STG.E desc[UR36][R56.64+0x60], R23 ;  /* 0x0000601738000986 */ /* 0x0001e2000c101924 */
[----:B------:R-:W-:-:S13]  /*3820*/  ISETP.GT.AND P0, PT, R3, 0x8, P1 ;  /* 0x000000080300780c */ /* 0x000fda0000f04270 */
[----:B0-----:R-:W-:Y:S05]  /*3830*/  @!P0 BRA `(.L_x_61) ;  /* 0x0000000000048947 */ /* 0x001fea0003800000 */
[----:B------:R0:W5:Y:S02]  /*3840*/  LDG.E.LTC128B R120, desc[UR36][R20.64+0x64] ;  /* 0x0000642414787981 */ /* 0x000164000c1e1920 */
.L_x_61:
[----:B------:R-:W-:Y:S05]  /*3850*/  BSYNC B1 ;  /* 0x0000000000017941 */ /* 0x000fea0003800000 */
.L_x_60:
        /* <DEDUP_REMOVED lines=9> */
.L_x_63:
[----:B------:R-:W-:Y:S05]  /*38f0*/  BSYNC B1 ;  /* 0x0000000000017941 */ /* 0x000fea0003800000 */
.L_x_62:
[----:B-----5:R-:W-:Y:S01]  /*3900*/  FMUL R23, R120, R91 ;  /* 0x0000005b78177220 */ /* 0x020fe20000400000 */
[----:B------:R-:W-:Y:S01]  /*3910*/  @P0 IMAD.MOV.U32 R60, RZ, RZ, R104 ;  /* 0x000000ffff3c0224 */ /* 0x000fe200078e0068 */
[----:B------:R-:W-:Y:S01]  /*3920*/  ISETP.GT.AND P1, PT, R4, 0x21, PT ;  /* 0x000000210400780c */ /* 0x000fe20003f24270 */
[----:B------:R-:W-:Y:S02]  /*3930*/  @P0 IMAD.MOV.U32 R61, RZ, RZ, R105 ;  /* 0x000000ffff3d0224 */ /* 0x000fe400078e0069 */
[----:B------:R-:W-:Y:S01]  /*3940*/  FFMA R23, R72, R90, R23 ;  /* 0x0000005a48177223 */ /* 0x000fe20000000017 */
[----:B------:R-:W-:Y:S01]  /*3950*/  BSSY B1, `(.L_x_64) ;  /* 0x0000006000017945 */ /* 0x000fe20003800000 */
[----:B------:R-:W-:-:S03]  /*3960*/  P2R R69, PR, RZ, 0x2 ;  /* 0x00000002ff457803 */ /* 0x000fc60000000000 */
[----:B------:R0:W-:Y:S01]  /*3970*/  @P0 STG.E desc[UR36][R60.64+0x80], R23 ;  /* 0x000080173c000986 */ /* 0x0001e2000c101924 */
[----:B------:R-:W-:-:S13]  /*3980*/  ISETP.GT.AND P0, PT, R3, RZ, P1 ;  /* 0x000000ff0300720c */ /* 0x000fda0000f04270 */
[----:B0-----:R-:W-:Y:S05]  /*3990*/  @!P0 BRA `(.L_x_65) ;  /* 0x0000000000048947 */ /* 0x001fea0003800000 */
[----:B------:R0:W5:Y:S02]  /*39a0*/  LDG.E.LTC128B R120, desc[UR36][R8.64+0x84] ;  /* 0x0000842408787981 */ /* 0x000164000c1e1920 */
.L_x_65:
[----:B------:R-:W-:Y:S05]  /*39b0*/  BSYNC B1 ;  /* 0x0000000000017941 */ /* 0x000fea0003800000 */
.L_x_64:
        /* <DEDUP_REMOVED lines=9> */
.L_x_67:
[----:B------:R-:W-:Y:S05]  /*3a50*/  BSYNC B1 ;  /* 0x0000000000017941 */ /* 0x000fea0003800000 */
.L_x_66:
[----:B-----5:R-:W-:Y:S01]  /*3a60*/  FMUL R23, R120, R91 ;  /* 0x0000005b78177220 */ /* 0x020fe20000400000 */
[----:B------:R-:W-:Y:S03]  /*3a70*/  BSSY B1, `(.L_x_68) ;  /* 0x0000006000017945 */ /* 0x000fe60003800000 */
[----:B------:R-:W-:-:S05]  /*3a80*/  FFMA R23, R74, R90, R23 ;  /* 0x0000005a4a177223 */ /* 0x000fca0000000017 */
[----:B------:R0:W-:Y:S01]  /*3a90*/  @P0 STG.E desc[UR36][R56.64+0x80], R23 ;  /* 0x0000801738000986 */ /* 0x0001e2000c101924 */
[----:B------:R-:W-:-:S13]  /*3aa0*/  ISETP.GT.AND P0, PT, R3, 0x8, P1 ;  /* 0x000000080300780c */ /* 0x000fda0000f04270 */
[----:B0-----:R-:W-:Y:S05]  /*3ab0*/  @!P0 BRA `(.L_x_69) ;  /* 0x0000000000048947 */ /* 0x001fea0003800000 */
[----:B------:R0:W5:Y:S02]  /*3ac0*/  LDG.E.LTC128B R120, desc[UR36][R20.64+0x84] ;  /* 0x0000842414787981 */ /* 0x000164000c1e1920 */
.L_x_69:
[----:B------:R-:W-:Y:S05]  /*3ad0*/  BSYNC B1 ;  /* 0x0000000000017941 */ /* 0x000fea0003800000 */
.L_x_68:
        /* <DEDUP_REMOVED lines=9> */
.L_x_71:
[----:B------:R-:W-:Y:S05]  /*3b70*/  BSYNC B1 ;  /* 0x0000000000017941 */ /* 0x000fea0003800000 */
.L_x_70:
        /* <DEDUP_REMOVED lines=8> */
[----:B-1----:R-:W-:-:S11]  /*3c00*/  P2R R23, PR, RZ, 0x20 ;  /* 0x00000020ff177803 */ /* 0x002fd60000000000 */
[----:B------:R-:W-:Y:S05]  /*3c10*/  @!P0 BRA `(.L_x_73) ;  /* 0x0000000000048947 */ /* 0x000fea0003800000 */
[----:B------:R1:W5:Y:S02]  /*3c20*/  LDG.E.LTC128B R120, desc[UR36][R8.64+0xa4] ;  /* 0x0000a42408787981 */ /* 0x000364000c1e1920 */
.L_x_73:
[----:B------:R-:W-:Y:S05]  /*3c30*/  BSYNC B1 ;  /* 0x0000000000017941 */ /* 0x000fea0003800000 */
.L_x_72:
        /* <DEDUP_REMOVED lines=9> */
.L_x_75:
[----:B------:R-:W-:Y:S05]  /*3cd0*/  BSYNC B1 ;  /* 0x0000000000017941 */ /* 0x000fea0003800000 */
.L_x_74:
[----:B-----5:R-:W-:Y:S01]  /*3ce0*/  FMUL R23, R120, R91 ;  /* 0x0000005b78177220 */ /* 0x020fe20000400000 */
[----:B------:R-:W-:Y:S03]  /*3cf0*/  BSSY B1, `(.L_x_76) ;  /* 0x0000006000017945 */ /* 0x000fe60003800000 */
[----:B------:R-:W-:-:S05]  /*3d00*/  FFMA R23, R78, R90, R23 ;  /* 0x0000005a4e177223 */ /* 0x000fca0000000017 */
[----:B------:R0:W-:Y:S01]  /*3d10*/  @P0 STG.E desc[UR36][R56.64+0xa0], R23 ;  /* 0x0000a01738000986 */ /* 0x0001e2000c101924 */
[----:B------:R-:W-:-:S13]  /*3d20*/  ISETP.GT.AND P0, PT, R3, 0x8, P5 ;  /* 0x000000080300780c */ /* 0x000fda0002f04270 */
[----:B0-----:R-:W-:Y:S05]  /*3d30*/  @!P0 BRA `(.L_x_77) ;  /* 0x0000000000048947 */ /* 0x001fea0003800000 */
[----:B------:R0:W5:Y:S02]  /*3d40*/  LDG.E.LTC128B R120, desc[UR36][R20.64+0xa4] ;  /* 0x0000a42414787981 */ /* 0x000164000c1e1920 */
.L_x_77:
[----:B------:R-:W-:Y:S05]  /*3d50*/  BSYNC B1 ;  /* 0x0000000000017941 */ /* 0x000fea0003800000 */
.L_x_76:
[----:B-----5:R-:W-:Y:S01]  /*3d60*/  FMUL R60, R120, R91 ;  /* 0x0000005b783c7220 */ /* 0x020fe20000400000 */
[----:B------:R-:W-:Y:S01]  /*3d70*/  ISETP.GT.AND P3, PT, R4, 0x30, PT ;  /* 0x000000300400780c */ /* 0x000fe20003f64270 */
[----:B------:R-:W-:Y:S02]  /*3d80*/  BSSY B1, `(.L_x_78) ;  /* 0x0000006000017945 */ /* 0x000fe40003800000 */
[----:B------:R-:W-:-:S05]  /*3d90*/  FFMA R79, R79, R90, R60 ;  /* 0x0000005a4f4f7223 */ /* 0x000fca000000003c */
[----:B------:R0:W-:Y:S01]  /*3da0*/  @P0 STG.E desc[UR36][R56.64+0xa4], R79 ;  /* 0x0000a44f38000986 */ /* 0x0001e2000c101924 */
[----:B------:R-:W-:-:S13]  /*3db0*/  ISETP.GT.AND P0, PT, R3, RZ, P3 ;  /* 0x000000ff0300720c */ /* 0x000fda0001f04270 */
[----:B0-----:R-:W-:Y:S05]  /*3dc0*/  @!P0 BRA `(.L_x_79) ;  /* 0x0000000000048947 */ /* 0x001fea0003800000 */
[----:B------:R0:W5:Y:S02]  /*3dd0*/  LDG.E.LTC128B R120, desc[UR36][R8.64+0xc0] ;  /* 0x0000c02408787981 */ /* 0x000164000c1e1920 */
.L_x_79:
[----:B------:R-:W-:Y:S05]  /*3de0*/  BSYNC B1 ;  /* 0x0000000000017941 */ /* 0x000fea0003800000 */
.L_x_78:
[----:B-----5:R-:W-:Y:S01]  /*3df0*/  FMUL R23, R120, R91 ;  /* 0x0000005b78177220 */ /* 0x020fe20000400000 */
[----:B------:R-:W-:Y:S01]  /*3e00*/  @P0 IMAD.MOV.U32 R60, RZ, RZ, R104 ;  /* 0x000000ffff3c0224 */ /* 0x000fe200078e0068 */
[----:B------:R-:W-:Y:S01]  /*3e10*/  ISETP.GT.AND P2, PT, R4, 0x31, PT ;  /* 0x000000310400780c */ /* 0x000fe20003f44270 */
[----:B------:R-:W-:Y:S02]  /*3e20*/  @P0 IMAD.MOV.U32 R61, RZ, RZ, R105 ;  /* 0x000000ffff3d0224 */ /* 0x000fe400078e0069 */
[----:B------:R-:W-:Y:S01]  /*3e30*/  FFMA R23, R80, R90, R23 ;  /* 0x0000005a50177223 */ /* 0x000fe20000000017 */
[----:B------:R-:W-:Y:S04]  /*3e40*/  BSSY B1, `(.L_x_80) ;  /* 0x0000005000017945 */ /* 0x000fe80003800000 */
[----:B------:R0:W-:Y:S01]  /*3e50*/  @P0 STG.E desc[UR36][R60.64+0xc0], R23 ;  /* 0x0000c0173c000986 */ /* 0x0001e2000c101924 */
[----:B------:R-:W-:-:S13]  /*3e60*/  ISETP.GT.AND P0, PT, R3, RZ, P2 ;  /* 0x000000ff0300720c */ /* 0x000fda0001704270 */
[----:B0-----:R-:W-:Y:S05]  /*3e70*/  @!P0 BRA `(.L_x_81) ;  /* 0x0000000000048947 */ /* 0x001fea0003800000 */
[----:B------:R0:W5:Y:S02]  /*3e80*/  LDG.E.LTC128B R120, desc[UR36][R8.64+0xc4] ;  /* 0x0000c42408787981 */ /* 0x000164000c1e1920 */
.L_x_81:
[----:B------:R-:W-:Y:S05]  /*3e90*/  BSYNC B1 ;  /* 0x0000000000017941 */ /* 0x000fea0003800000 */
.L_x_80:
        /* <DEDUP_REMOVED lines=9> */
.L_x_83:
[----:B------:R-:W-:Y:S05]  /*3f30*/  BSYNC B1 ;  /* 0x0000000000017941 */ /* 0x000fea0003800000 */
.L_x_82:
[----:B-----5:R-:W-:Y:S01]  /*3f40*/  FMUL R23, R120, R91 ;  /* 0x0000005b78177220 */ /* 0x020fe20000400000 */
[----:B------:R-:W-:Y:S03]  /*3f50*/  BSSY B1, `(.L_x_84) ;  /* 0x0000006000017945 */ /* 0x000fe60003800000 */
[----:B------:R-:W-:-:S05]  /*3f60*/  FFMA R23, R82, R90, R23 ;  /* 0x0000005a52177223 */ /* 0x000fca0000000017 */
[----:B------:R0:W-:Y:S01]  /*3f70*/  @P0 STG.E desc[UR36][R56.64+0xc0], R23 ;  /* 0x0000c01738000986 */ /* 0x0001e2000c101924 */
[----:B------:R-:W-:-:S13]  /*3f80*/  ISETP.GT.AND P0, PT, R3, 0x8, P2 ;  /* 0x000000080300780c */ /* 0x000fda0001704270 */
[----:B0-----:R-:W-:Y:S05]  /*3f90*/  @!P0 BRA `(.L_x_85) ;  /* 0x0000000000048947 */ /* 0x001fea0003800000 */
[----:B------:R0:W5:Y:S02]  /*3fa0*/  LDG.E.LTC128B R120, desc[UR36][R20.64+0xc4] ;  /* 0x0000c42414787981 */ /* 0x000164000c1e1920 */
.L_x_85:
[----:B------:R-:W-:Y:S05]  /*3fb0*/  BSYNC B1 ;  /* 0x0000000000017941 */ /* 0x000fea0003800000 */
.L_x_84:
        /* <DEDUP_REMOVED lines=8> */
.L_x_87:
[----:B------:R-:W-:Y:S05]  /*4040*/  BSYNC B1 ;  /* 0x0000000000017941 */ /* 0x000fea0003800000 */
.L_x_86:
[----:B-----5:R-:W-:Y:S01]  /*4050*/  FMUL R23, R120, R91 ;  /* 0x0000005b78177220 */ /* 0x020fe20000400000 */
[----:B------:R-:W-:Y:S01]  /*4060*/  @P0 IMAD.MOV.U32 R66, RZ, RZ, R104 ;  /* 0x000000ffff420224 */ /* 0x000fe200078e0068 */
[----:B------:R-:W-:Y:S01]  /*4070*/  @P0 MOV R67, R105 ;  /* 0x0000006900430202 */ /* 0x000fe20000000f00 */
[----:B------:R-:W-:Y:S01]  /*4080*/  BSSY B1, `(.L_x_88) ;  /* 0x000000d000017945 */ /* 0x000fe20003800000 */
[----:B------:R-:W-:-:S05]  /*4090*/  FFMA R23, R84, R90, R23 ;  /* 0x0000005a54177223 */ /* 0x000fca0000000017 */
[----:B------:R0:W-:Y:S01]  /*40a0*/  @P0 STG.E desc[UR36][R66.64+0xe0], R23 ;  /* 0x0000e01742000986 */ /* 0x0001e2000c101924 */
[----:B------:R-:W-:-:S05]  /*40b0*/  IADD3 R62, P0, R103, R56, RZ ;  /* 0x00000038673e7210 */ /* 0x000fca0007f1e0ff */
[----:B------:R-:W-:Y:S01]  /*40c0*/  IMAD.X R63, R5, 0x1, R57, P0 ;  /* 0x00000001053f7824 */ /* 0x000fe200000e0639 */
[----:B------:R-:W-:-:S05]  /*40d0*/  IADD3 R64, P0, R103, R56, RZ ;  /* 0x0000003867407210 */ /* 0x000fca0007f1e0ff */
[----:B------:R-:W-:Y:S01]  /*40e0*/  IMAD.X R65, R5, 0x1, R57, P0 ;  /* 0x0000000105417824 */ /* 0x000fe200000e0639 */
[----:B------:R-:W-:-:S05]  /*40f0*/  IADD3 R60, P0, R103, R104, RZ ;  /* 0x00000068673c7210 */ /* 0x000fca0007f1e0ff */
[----:B------:R-:W-:Y:S01]  /*4100*/  IMAD.X R61, R5, 0x1, R105, P0 ;  /* 0x00000001053d7824 */ /* 0x000fe200000e0669 */
[----:B------:R-:W-:-:S04]  /*4110*/  ISETP.GT.AND P0, PT, R4, 0x39, PT ;  /* 0x000000390400780c */ /* 0x000fc80003f04270 */
[----:B------:R-:W-:-:S13]  /*4120*/  ISETP.GT.AND P4, PT, R3, RZ, P0 ;  /* 0x000000ff0300720c */ /* 0x000fda0000784270 */
[----:B0-----:R-:W-:Y:S05]  /*4130*/  @!P4 BRA `(.L_x_89) ;  /* 0x000000000004c947 */ /* 0x001fea0003800000 */
[----:B------:R0:W5:Y:S02]  /*4140*/  LDG.E.LTC128B R120, desc[UR36][R8.64+0xe4] ;  /* 0x0000e42408787981 */ /* 0x000164000c1e1920 */
.L_x_89:
[----:B------:R-:W-:Y:S05]  /*4150*/  BSYNC B1 ;  /* 0x0000000000017941 */ /* 0x000fea0003800000 */
.L_x_88:
[----:B-----5:R-:W-:Y:S01]  /*4160*/  FMUL R4, R120, R91 ;  /* 0x0000005b78047220 */ /* 0x020fe20000400000 */
[----:B------:R-:W-:Y:S03]  /*4170*/  BSSY B1, `(.L_x_90) ;  /* 0x0000006000017945 */ /* 0x000fe60003800000 */
[----:B------:R-:W-:-:S05]  /*4180*/  FFMA R85, R85, R90, R4 ;  /* 0x0000005a55557223 */ /* 0x000fca0000000004 */
[----:B------:R0:W-:Y:S01]  /*4190*/  @P4 STG.E desc[UR36][R104.64+0xe4], R85 ;  /* 0x0000e45568004986 */ /* 0x0001e2000c101924 */
[----:B------:R-:W-:-:S13]  /*41a0*/  ISETP.GT.AND P4, PT, R3, 0x8, P1 ;  /* 0x000000080300780c */ /* 0x000fda0000f84270 */
[----:B0-----:R-:W-:Y:S05]  /*41b0*/  @!P4 BRA `(.L_x_91) ;  /* 0x000000000004c947 */ /* 0x001fea0003800000 */
[----:B------:R0:W5:Y:S02]  /*41c0*/  LDG.E.LTC128B R120, desc[UR36][R20.64+0xe0] ;  /* 0x0000e02414787981 */ /* 0x000164000c1e1920 */
.L_x_91:
[----:B------:R-:W-:Y:S05]  /*41d0*/  BSYNC B1 ;  /* 0x0000000000017941 */ /* 0x000fea0003800000 */
.L_x_90:
[----:B-----5:R-:W-:Y:S01]  /*41e0*/  FMUL R5, R120, R91 ;  /* 0x0000005b78057220 */ /* 0x020fe20000400000 */
[----:B------:R-:W-:Y:S03]  /*41f0*/  BSSY B1, `(.L_x_92) ;  /* 0x0000006000017945 */ /* 0x000fe60003800000 */
[----:B------:R-:W-:-:S05]  /*4200*/  FFMA R5, R86, R90, R5 ;  /* 0x0000005a56057223 */ /* 0x000fca0000000005 */
[----:B------:R0:W-:Y:S01]  /*4210*/  @P4 STG.E desc[UR36][R56.64+0xe0], R5 ;  /* 0x0000e00538004986 */ /* 0x0001e2000c101924 */
[----:B------:R-:W-:-:S13]  /*4220*/  ISETP.GT.AND P4, PT, R3, 0x8, P0 ;  /* 0x000000080300780c */ /* 0x000fda0000784270 */
[----:B0-----:R-:W-:Y:S05]  /*4230*/  @!P4 BRA `(.L_x_93) ;  /* 0x000000000004c947 */ /* 0x001fea0003800000 */
[----:B------:R0:W5:Y:S02]  /*4240*/  LDG.E.LTC128B R120, desc[UR36][R20.64+0xe4] ;  /* 0x0000e42414787981 */ /* 0x000164000c1e1920 */
.L_x_93:
[----:B------:R-:W-:Y:S05]  /*4250*/  BSYNC B1 ;  /* 0x0000000000017941 */ /* 0x000fea0003800000 */
.L_x_92:
[----:B-----5:R-:W-:-:S04]  /*4260*/  FMUL R4, R120, R91 ;  /* 0x0000005b78047220 */ /* 0x020fc80000400000 */
[----:B------:R-:W-:-:S05]  /*4270*/  FFMA R87, R87, R90, R4 ;  /* 0x0000005a57577223 */ /* 0x000fca0000000004 */
[----:B------:R0:W-:Y:S01]  /*4280*/  @P4 STG.E desc[UR36][R56.64+0xe4], R87 ;  /* 0x0000e45738004986 */ /* 0x0001e2000c101924 */
[----:B------:R-:W-:-:S13]  /*4290*/  ISETP.GT.AND P4, PT, R3, 0x80, P6 ;  /* 0x000000800300780c */ /* 0x000fda0003784270 */
[----:B------:R-:W2:Y:S01]  /*42a0*/  @P4 LDG.E.LTC128B R120, desc[UR36][R58.64] ;  /* 0x000000243a784981 */ /* 0x000ea2000c1e1920 */
[----:B------:R-:W-:Y:S01]  /*42b0*/  BSSY B1, `(.L_x_94) ;  /* 0x0000008000017945 */ /* 0x000fe20003800000 */
[----:B--2---:R-:W-:-:S04]  /*42c0*/  FMUL R5, R120, R91 ;  /* 0x0000005b78057220 */ /* 0x004fc80000400000 */
[----:B------:R-:W-:-:S05]  /*42d0*/  FFMA R5, R24, R90, R5 ;  /* 0x0000005a18057223 */ /* 0x000fca0000000005 */
[----:B------:R0:W-:Y:S01]  /*42e0*/  @P4 STG.E desc[UR36][R60.64], R5 ;  /* 0x000000053c004986 */ /* 0x0001e2000c101924 */
[----:B------:R-:W-:-:S04]  /*42f0*/  ISETP.NE.AND P4, PT, R119, RZ, PT ;  /* 0x000000ff7700720c */ /* 0x000fc80003f85270 */
[----:B------:R-:W-:-:S13]  /*4300*/  ISETP.GT.AND P4, PT, R3, 0x80, P4 ;  /* 0x000000800300780c */ /* 0x000fda0002784270 */
[----:B0-----:R-:W-:Y:S05]  /*4310*/  @!P4 BRA `(.L_x_95) ;  /* 0x000000000004c947 */ /* 0x001fea0003800000 */
[----:B------:R0:W5:Y:S02]  /*4320*/  LDG.E.LTC128B R120, desc[UR36][R14.64+0x4] ;  /* 0x000004240e787981 */ /* 0x000164000c1e1920 */
.L_x_95:
[----:B------:R-:W-:Y:S05]  /*4330*/  BSYNC B1 ;  /* 0x0000000000017941 */ /* 0x000fea0003800000 */
.L_x_94:
[----:B-----5:R-:W-:Y:S01]  /*4340*/  FMUL R4, R120, R91 ;  /* 0x0000005b78047220 */ /* 0x020fe20000400000 */
        /* <DEDUP_REMOVED lines=8> */
.L_x_97:
[----:B------:R-:W-:Y:S05]  /*43d0*/  BSYNC B1 ;  /* 0x0000000000017941 */ /* 0x000fea0003800000 */
.L_x_96:
[----:B--2--5:R-:W-:Y:S01]  /*43e0*/  FMUL R5, R120, R91 ;  /* 0x0000005b78057220 */ /* 0x024fe20000400000 */
[----:B------:R-:W-:Y:S01]  /*43f0*/  ISETP.NE.AND P4, PT, R119, RZ, PT ;  /* 0x000000ff7700720c */ /* 0x000fe20003f85270 */
[----:B------:R-:W-:Y:S02]  /*4400*/  BSSY B1, `(.L_x_98) ;  /* 0x0000006000017945 */ /* 0x000fe40003800000 */
[----:B------:R-:W-:Y:S01]  /*4410*/  FFMA R5, R26, R90, R5 ;  /* 0x0000005a1a057223 */ /* 0x000fe20000000005 */
[----:B------:R-:W-:-:S04]  /*4420*/  ISETP.GT.AND P4, PT, R3, 0x88, P4 ;  /* 0x000000880300780c */ /* 0x000fc80002784270 */
[----:B------:R2:W-:Y:S09]  /*4430*/  @P6 STG.E desc[UR36][R62.64], R5 ;  /* 0x000000053e006986 */ /* 0x0005f2000c101924 */
[----:B------:R-:W-:Y:S05]  /*4440*/  @!P4 BRA `(.L_x_99) ;  /* 0x000000000004c947 */ /* 0x000fea0003800000 */
[----:B------:R0:W5:Y:S02]  /*4450*/  LDG.E.LTC128B R120, desc[UR36][R12.64+0x4] ;  /* 0x000004240c787981 */ /* 0x000164000c1e1920 */
.L_x_99:
[----:B------:R-:W-:Y:S05]  /*4460*/  BSYNC B1 ;  /* 0x0000000000017941 */ /* 0x000fea0003800000 */
.L_x_98:
[----:B-----5:R-:W-:Y:S01]  /*4470*/  FMUL R4, R120, R91 ;  /* 0x0000005b78047220 */ /* 0x020fe20000400000 */
[----:B------:R-:W-:Y:S01]  /*4480*/  ISETP.NE.AND P6, PT, R116, RZ, PT ;  /* 0x000000ff7400720c */ /* 0x000fe20003fc5270 */
[----:B------:R-:W-:Y:S02]  /*4490*/  BSSY B1, `(.L_x_100) ;  /* 0x0000006000017945 */ /* 0x000fe40003800000 */
[----:B------:R-:W-:-:S05]  /*44a0*/  FFMA R27, R27, R90, R4 ;  /* 0x0000005a1b1b7223 */ /* 0x000fca0000000004 */
[----:B------:R0:W-:Y:S01]  /*44b0*/  @P4 STG.E desc[UR36][R64.64+0x4], R27 ;  /* 0x0000041b40004986 */ /* 0x0001e2000c101924 */
[----:B------:R-:W-:-:S13]  /*44c0*/  ISETP.GT.AND P4, PT, R3, 0x80, P6 ;  /* 0x000000800300780c */ /* 0x000fda0003784270 */
[----:B0-----:R-:W-:Y:S05]  /*44d0*/  @!P4 BRA `(.L_x_101) ;  /* 0x000000000004c947 */ /* 0x001fea0003800000 */
[----:B------:R0:W5:Y:S02]  /*44e0*/  LDG.E.LTC128B R120, desc[UR36][R14.64+0x20] ;  /* 0x000020240e787981 */ /* 0x000164000c1e1920 */
.L_x_101:
[----:B------:R-:W-:Y:S05]  /*44f0*/  BSYNC B1 ;  /* 0x0000000000017941 */ /* 0x000fea0003800000 */
.L_x_100:
[----:B--2--5:R-:W-:Y:S01]  /*4500*/  FMUL R5, R120, R91 ;  /* 0x0000005b78057220 */ /* 0x024fe20000400000 */
[----:B------:R-:W-:Y:S01]  /*4510*/  @P4 IMAD.MOV.U32 R4, RZ, RZ, R60 ;  /* 0x000000ffff044224 */ /* 0x000fe200078e003c */
[----:B------:R-:W-:Y:S01]  /*4520*/  ISETP.NE.AND P6, PT, R117, RZ, PT ;  /* 0x000000ff7500720c */ /* 0x000fe20003fc5270 */
[----:B------:R-:W-:Y:S01]  /*4530*/  BSSY B1, `(.L_x_102) ;  /* 0x0000007000017945 */ /* 0x000fe20003800000 */
[----:B-1-34-:R-:W-:Y:S01]  /*4540*/  FFMA R9, R28, R90, R5 ;  /* 0x0000005a1c097223 */ /* 0x01afe20000000005 */
[----:B------:R-:W-:-:S05]  /*4550*/  @P4 IMAD.MOV.U32 R5, RZ, RZ, R61 ;  /* 0x000000ffff054224 */ /* 0x000fca00078e003d */
[----:B------:R1:W-:Y:S01]  /*4560*/  @P4 STG.E desc[UR36][R4.64+0x20], R9 ;  /* 0x0000200904004986 */ /* 0x0003e2000c101924 */
[----:B------:R-:W-:-:S13]  /*4570*/  ISETP.GT.AND P4, PT, R3, 0x80, P6 ;  /* 0x000000800300780c */ /* 0x000fda0003784270 */
[----:B-1----:R-:W-:Y:S05]  /*4580*/  @!P4 BRA `(.L_x_103) ;  /* 0x000000000004c947 */ /* 0x002fea0003800000 */
[----:B------:R1:W5:Y:S02]  /*4590*/  LDG.E.LTC128B R120, desc[UR36][R14.64+0x24] ;  /* 0x000024240e787981 */ /* 0x000364000c1e1920 */
.L_x_103:
[----:B------:R-:W-:Y:S05]  /*45a0*/  BSYNC B1 ;  /* 0x0000000000017941 */ /* 0x000fea0003800000 */
.L_x_102:
[----:B-----5:R-:W-:Y:S01]  /*45b0*/  FMUL R4, R120, R91 ;  /* 0x0000005b78047220 */ /* 0x020fe20000400000 */
[----:B------:R-:W-:Y:S01]  /*45c0*/  @P4 IMAD.MOV.U32 R5, RZ, RZ, R61 ;  /* 0x000000ffff054224 */ /* 0x000fe200078e003d */
[----:B------:R-:W-:Y:S02]  /*45d0*/  BSSY B1, `(.L_x_104) ;  /* 0x0000008000017945 */ /* 0x000fe40003800000 */
[----:B------:R-:W-:Y:S01]  /*45e0*/  FFMA R29, R29, R90, R4 ;  /* 0x0000005a1d1d7223 */ /* 0x000fe20000000004 */
[----:B------:R-:W-:-:S05]  /*45f0*/  @P4 MOV R4, R60 ;  /* 0x0000003c00044202 */ /* 0x000fca0000000f00 */
[----:B------:R2:W-:Y:S01]  /*4600*/  @P4 STG.E desc[UR36][R4.64+0x24], R29 ;  /* 0x0000241d04004986 */ /* 0x0005e2000c101924 */
[----:B------:R-:W-:-:S04]  /*4610*/  ISETP.NE.AND P4, PT, R116, RZ, PT ;  /* 0x000000ff7400720c */ /* 0x000fc80003f85270 */
[----:B------:R-:W-:-:S13]  /*4620*/  ISETP.GT.AND P4, PT, R3, 0x88, P4 ;  /* 0x000000880300780c */ /* 0x000fda0002784270 */
[----:B--2---:R-:W-:Y:S05]  /*4630*/  @!P4 BRA `(.L_x_105) ;  /* 0x000000000004c947 */ /* 0x004fea0003800000 */
[----:B------:R2:W5:Y:S02]  /*4640*/  LDG.E.LTC128B R120, desc[UR36][R12.64+0x20] ;  /* 0x000020240c787981 */ /* 0x000564000c1e1920 */
.L_x_105:
[----:B------:R-:W-:Y:S05]  /*4650*/  BSYNC B1 ;  /* 0x0000000000017941 */ /* 0x000fea0003800000 */
.L_x_104:
[----:B-----5:R-:W-:Y:S01]  /*4660*/  FMUL R5, R120, R91 ;  /* 0x0000005b78057220 */ /* 0x020fe20000400000 */
[----:B------:R-:W-:Y:S03]  /*4670*/  BSSY B1, `(.L_x_106) ;  /* 0x0000006000017945 */ /* 0x000fe60003800000 */
[----:B------:R-:W-:-:S05]  /*4680*/  FFMA R5, R30, R90, R5 ;  /* 0x0000005a1e057223 */ /* 0x000fca0000000005 */
[----:B------:R3:W-:Y:S01]  /*4690*/  @P4 STG.E desc[UR36][R6.64+0x20], R5 ;  /* 0x0000200506004986 */ /* 0x0007e2000c101924 */
[----:B------:R-:W-:-:S13]  /*46a0*/  ISETP.GT.AND P4, PT, R3, 0x88, P6 ;  /* 0x000000880300780c */ /* 0x000fda0003784270 */
[----:B---3--:R-:W-:Y:S05]  /*46b0*/  @!P4 BRA `(.L_x_107) ;  /* 0x000000000004c947 */ /* 0x008fea0003800000 */
[----:B------:R3:W5:Y:S02]  /*46c0*/  LDG.E.LTC128B R120, desc[UR36][R12.64+0x24] ;  /* 0x000024240c787981 */ /* 0x000764000c1e1920 */
.L_x_107:
[----:B------:R-:W-:Y:S05]  /*46d0*/  BSYNC B1 ;  /* 0x0000000000017941 */ /* 0x000fea0003800000 */
.L_x_106:
[----:B-----5:R-:W-:Y:S01]  /*46e0*/  FMUL R4, R120, R91 ;  /* 0x0000005b78047220 */ /* 0x020fe20000400000 */
[----:B------:R-:W-:Y:S01]  /*46f0*/  @P4 IMAD.MOV.U32 R5, RZ, RZ, R7 ;  /* 0x000000ffff054224 */ /* 0x000fe200078e0007 */
[----:B------:R-:W-:Y:S01]  /*4700*/  ISETP.NE.AND P6, PT, R114, RZ, PT ;  /* 0x000000ff7200720c */ /* 0x000fe20003fc5270 */
[----:B------:R-:W-:Y:S01]  /*4710*/  BSSY B1, `(.L_x_108) ;  /* 0x0000007000017945 */ /* 0x000fe20003800000 */
[----:B------:R-:W-:Y:S01]  /*4720*/  FFMA R31, R31, R90, R4 ;  /* 0x0000005a1f1f7223 */ /* 0x000fe20000000004 */
[----:B------:R-:W-:-:S05]  /*4730*/  @P4 IMAD.MOV.U32 R4, RZ, RZ, R6 ;  /* 0x000000ffff044224 */ /* 0x000fca00078e0006 */
[----:B------:R4:W-:Y:S01]  /*4740*/  @P4 STG.E desc[UR36][R4.64+0x24], R31 ;  /* 0x0000241f04004986 */ /* 0x0009e2000c101924 */
[----:B------:R-:W-:-:S13]  /*4750*/  ISETP.GT.AND P4, PT, R3, 0x80, P6 ;  /* 0x000000800300780c */ /* 0x000fda0003784270 */
[----:B----4-:R-:W-:Y:S05]  /*4760*/  @!P4 BRA `(.L_x_109) ;  /* 0x000000000004c947 */ /* 0x010fea0003800000 */
[----:B------:R4:W5:Y:S02]  /*4770*/  LDG.E.LTC128B R120, desc[UR36][R14.64+0x40] ;  /* 0x000040240e787981 */ /* 0x000964000c1e1920 */
.L_x_109:
[----:B------:R-:W-:Y:S05]  /*4780*/  BSYNC B1 ;  /* 0x0000000000017941 */ /* 0x000fea0003800000 */
.L_x_108:
        /* <DEDUP_REMOVED lines=8> */
[----:B0-----:R-:W-:Y:S05]  /*4810*/  @!P4 BRA `(.L_x_111) ;  /* 0x000000000004c947 */ /* 0x001fea0003800000 */
[----:B------:R0:W5:Y:S02]  /*4820*/  LDG.E.LTC128B R120, desc[UR36][R14.64+0x44] ;  /* 0x000044240e787981 */ /* 0x000164000c1e1920 */
.L_x_111:
[----:B------:R-:W-:Y:S05]  /*4830*/  BSYNC B1 ;  /* 0x0000000000017941 */ /* 0x000fea0003800000 */
.L_x_110:
[----:B-----5:R-:W-:Y:S01]  /*4840*/  FMUL R4, R120, R91 ;  /* 0x0000005b78047220 */ /* 0x020fe20000400000 */
[----:B------:R-:W-:Y:S01]  /*4850*/  @P4 IMAD.MOV.U32 R5, RZ, RZ, R61 ;  /* 0x000000ffff054224 */ /* 0x000fe200078e003d */
[----:B------:R-:W-:Y:S02]  /*4860*/  BSSY B1, `(.L_x_112) ;  /* 0x0000008000017945 */ /* 0x000fe40003800000 */
[----:B------:R-:W-:Y:S01]  /*4870*/  FFMA R33, R33, R90, R4 ;  /* 0x0000005a21217223 */ /* 0x000fe20000000004 */
[----:B------:R-:W-:-:S05]  /*4880*/  @P4 IMAD.MOV.U32 R4, RZ, RZ, R60 ;  /* 0x000000ffff044224 */ /* 0x000fca00078e003c */
[----:B------:R0:W-:Y:S01]  /*4890*/  @P4 STG.E desc[UR36][R4.64+0x44], R33 ;  /* 0x0000442104004986 */ /* 0x0001e2000c101924 */
[----:B------:R-:W-:-:S04]  /*48a0*/  ISETP.NE.AND P4, PT, R114, RZ, PT ;  /* 0x000000ff7200720c */ /* 0x000fc80003f85270 */
[----:B------:R-:W-:-:S13]  /*48b0*/  ISETP.GT.AND P4, PT, R3, 0x88, P4 ;  /* 0x000000880300780c */ /* 0x000fda0002784270 */
[----:B0-----:R-:W-:Y:S05]  /*48c0*/  @!P4 BRA `(.L_x_113) ;  /* 0x000000000004c947 */ /* 0x001fea0003800000 */
[----:B------:R0:W5:Y:S02]  /*48d0*/  LDG.E.LTC128B R120, desc[UR36][R12.64+0x40] ;  /* 0x000040240c787981 */ /* 0x000164000c1e1920 */
.L_x_113:
[----:B------:R-:W-:Y:S05]  /*48e0*/  BSYNC B1 ;  /* 0x0000000000017941 */ /* 0x000fea0003800000 */
.L_x_112:
[----:B-----5:R-:W-:Y:S01]  /*48f0*/  FMUL R5, R120, R91 ;  /* 0x0000005b78057220 */ /* 0x020fe20000400000 */
[----:B------:R-:W-:Y:S01]  /*4900*/  @P4 MOV R4, R6 ;  /* 0x0000000600044202 */ /* 0x000fe20000000f00 */
[----:B------:R-:W-:Y:S02]  /*4910*/  BSSY B1, `(.L_x_114) ;  /* 0x0000007000017945 */ /* 0x000fe40003800000 */
[----:B------:R-:W-:Y:S01]  /*4920*/  FFMA R9, R34, R90, R5 ;  /* 0x0000005a22097223 */ /* 0x000fe20000000005 */
[----:B------:R-:W-:-:S05]  /*4930*/  @P4 IMAD.MOV.U32 R5, RZ, RZ, R7 ;  /* 0x000000ffff054224 */ /* 0x000fca00078e0007 */
[----:B------:R0:W-:Y:S01]  /*4940*/  @P4 STG.E desc[UR36][R4.64+0x40], R9 ;  /* 0x0000400904004986 */ /* 0x0001e2000c101924 */
[----:B------:R-:W-:-:S13]  /*4950*/  ISETP.GT.AND P4, PT, R3, 0x88, P6 ;  /* 0x000000880300780c */ /* 0x000fda0003784270 */
[----:B0-----:R-:W-:Y:S05]  /*4960*/  @!P4 BRA `(.L_x_115) ;  /* 0x000000000004c947 */ /* 0x001fea0003800000 */
[----:B------:R0:W5:Y:S02]  /*4970*/  LDG.E.LTC128B R120, desc[UR36][R12.64+0x44] ;  /* 0x000044240c787981 */ /* 0x000164000c1e1920 */
.L_x_115:
[----:B------:R-:W-:Y:S05]  /*4980*/  BSYNC B1 ;  /* 0x0000000000017941 */ /* 0x000fea0003800000 */
.L_x_114:
        /* <DEDUP_REMOVED lines=10> */
.L_x_117:
[----:B------:R-:W-:Y:S05]  /*4a30*/  BSYNC B1 ;  /* 0x0000000000017941 */ /* 0x000fea0003800000 */
.L_x_116:
        /* <DEDUP_REMOVED lines=10> */
.L_x_119:
[----:B------:R-:W-:Y:S05]  /*4ae0*/  BSYNC B1 ;  /* 0x0000000000017941 */ /* 0x000fea0003800000 */
.L_x_118:
        /* <DEDUP_REMOVED lines=10> */
.L_x_121:
[----:B------:R-:W-:Y:S05]  /*4b90*/  BSYNC B1 ;  /* 0x0000000000017941 */ /* 0x000fea0003800000 */
.L_x_120:
        /* <DEDUP_REMOVED lines=9> */
.L_x_123:
[----:B------:R-:W-:Y:S05]  /*4c30*/  BSYNC B1 ;  /* 0x0000000000017941 */ /* 0x000fea0003800000 */
.L_x_122:
        /* <DEDUP_REMOVED lines=10> */
.L_x_125:
[----:B------:R-:W-:Y:S05]  /*4ce0*/  BSYNC B1 ;  /* 0x0000000000017941 */ /* 0x000fea0003800000 */
.L_x_124:
        /* <DEDUP_REMOVED lines=10> */
.L_x_127:
[----:B------:R-:W-:Y:S05]  /*4d90*/  BSYNC B1 ;  /* 0x0000000000017941 */ /* 0x000fea0003800000 */
.L_x_126:
        /* <DEDUP_REMOVED lines=10> */
.L_x_129:
[----:B------:R-:W-:Y:S05]  /*4e40*/  BSYNC B1 ;  /* 0x0000000000017941 */ /* 0x000fea0003800000 */
.L_x_128:
        /* <DEDUP_REMOVED lines=9> */
.L_x_131:
[----:B------:R-:W-:Y:S05]  /*4ee0*/  BSYNC B1 ;  /* 0x0000000000017941 */ /* 0x000fea0003800000 */
.L_x_130:
        /* <DEDUP_REMOVED lines=10> */
.L_x_133:
[----:B------:R-:W-:Y:S05]  /*4f90*/  BSYNC B1 ;  /* 0x0000000000017941 */ /* 0x000fea0003800000 */
.L_x_132:
        /* <DEDUP_REMOVED lines=9> */
.L_x_135:
[----:B------:R-:W-:Y:S05]  /*5030*/  BSYNC B1 ;  /* 0x0000000000017941 */ /* 0x000fea0003800000 */
.L_x_134:
        /* <DEDUP_REMOVED lines=9> */
.L_x_137:
[----:B------:R-:W-:Y:S05]  /*50d0*/  BSYNC B1 ;  /* 0x0000000000017941 */ /* 0x000fea0003800000 */
.L_x_136:
[----:B-----5:R-:W-:Y:S01]  /*50e0*/  FMUL R5, R120, R91 ;  /* 0x0000005b78057220 */ /* 0x020fe20000400000 */
[----:B------:R-:W-:Y:S01]  /*50f0*/  @P4 MOV R4, R6 ;  /* 0x0000000600044202 */ /* 0x000fe20000000f00 */
[----:B------:R-:W-:Y:S01]  /*5100*/  BSSY B1, `(.L_x_138) ;  /* 0x0000007000017945 */ /* 0x000fe20003800000 */
[----:B------:R-:W-:Y:S01]  /*5110*/  ISETP.GT.AND P5, PT, R3, 0x88, P5 ;  /* 0x000000880300780c */ /* 0x000fe20002fa4270 */
[----:B------:R-:W-:Y:S01]  /*5120*/  FFMA R9, R46, R90, R5 ;  /* 0x0000005a2e097223 */ /* 0x000fe20000000005 */
[----:B------:R-:W-:-:S05]  /*5130*/  @P4 IMAD.MOV.U32 R5, RZ, RZ, R7 ;  /* 0x000000ffff054224 */ /* 0x000fca00078e0007 */
[----:B------:R0:W-:Y:S06]  /*5140*/  @P4 STG.E desc[UR36][R4.64+0xa0], R9 ;  /* 0x0000a00904004986 */ /* 0x0001ec000c101924 */
[----:B------:R-:W-:Y:S05]  /*5150*/  @!P5 BRA `(.L_x_139) ;  /* 0x000000000004d947 */ /* 0x000fea0003800000 */
[----:B------:R0:W5:Y:S02]  /*5160*/  LDG.E.LTC128B R120, desc[UR36][R12.64+0xa4] ;  /* 0x0000a4240c787981 */ /* 0x000164000c1e1920 */
.L_x_139:
[----:B------:R-:W-:Y:S05]  /*5170*/  BSYNC B1 ;  /* 0x0000000000017941 */ /* 0x000fea0003800000 */
.L_x_138:
[----:B0----5:R-:W-:Y:S01]  /*5180*/  FMUL R4, R120, R91 ;  /* 0x0000005b78047220 */ /* 0x021fe20000400000 */
        /* <DEDUP_REMOVED lines=8> */
.L_x_141:
[----:B------:R-:W-:Y:S05]  /*5210*/  BSYNC B1 ;  /* 0x0000000000017941 */ /* 0x000fea0003800000 */
.L_x_140:
        /* <DEDUP_REMOVED lines=9> */
.L_x_143:
[----:B------:R-:W-:Y:S05]  /*52b0*/  BSYNC B1 ;  /* 0x0000000000017941 */ /* 0x000fea0003800000 */
.L_x_142:
        /* <DEDUP_REMOVED lines=9> */
.L_x_145:
[----:B------:R-:W-:Y:S05]  /*5350*/  BSYNC B1 ;  /* 0x0000000000017941 */ /* 0x000fea0003800000 */
.L_x_144:
[----:B0----5:R-:W-:Y:S01]  /*5360*/  FMUL R5, R120, R91 ;  /* 0x0000005b78057220 */ /* 0x021fe20000400000 */
        /* <DEDUP_REMOVED lines=8> */
.L_x_147:
[----:B------:R-:W-:Y:S05]  /*53f0*/  BSYNC B1 ;  /* 0x0000000000017941 */ /* 0x000fea0003800000 */
.L_x_146:
        /* <DEDUP_REMOVED lines=9> */
.L_x_149:
[----:B------:R-:W-:Y:S05]  /*5490*/  BSYNC B1 ;  /* 0x0000000000017941 */ /* 0x000fea0003800000 */
.L_x_148:
        /* <DEDUP_REMOVED lines=9> */
.L_x_151:
[----:B------:R-:W-:Y:S05]  /*5530*/  BSYNC B1 ;  /* 0x0000000000017941 */ /* 0x000fea0003800000 */
.L_x_150:
[----:B0----5:R-:W-:Y:S01]  /*5540*/  FMUL R4, R120, R91 ;  /* 0x0000005b78047220 */ /* 0x021fe20000400000 */
[----:B------:R-:W-:Y:S01]  /*5550*/  ISETP.GT.AND P1, PT, R3, 0x88, P1 ;  /* 0x000000880300780c */ /* 0x000fe20000f24270 */
[----:B------:R-:W-:Y:S02]  /*5560*/  BSSY B1, `(.L_x_152) ;  /* 0x0000005000017945 */ /* 0x000fe40003800000 */
[----:B------:R-:W-:-:S05]  /*5570*/  FFMA R53, R53, R90, R4 ;  /* 0x0000005a35357223 */ /* 0x000fca0000000004 */
[----:B------:R0:W-:Y:S05]  /*5580*/  @P2 STG.E desc[UR36][R60.64+0xe4], R53 ;  /* 0x0000e4353c002986 */ /* 0x0001ea000c101924 */
[----:B------:R-:W-:Y:S05]  /*5590*/  @!P1 BRA `(.L_x_153) ;  /* 0x0000000000049947 */ /* 0x000fea0003800000 */
[----:B------:R0:W5:Y:S02]  /*55a0*/  LDG.E.LTC128B R120, desc[UR36][R12.64+0xe0] ;  /* 0x0000e0240c787981 */ /* 0x000164000c1e1920 */
.L_x_153:
[----:B------:R-:W-:Y:S05]  /*55b0*/  BSYNC B1 ;  /* 0x0000000000017941 */ /* 0x000fea0003800000 */
.L_x_152:
        /* <DEDUP_REMOVED lines=9> */
.L_x_155:
[----:B------:R-:W-:Y:S05]  /*5650*/  BSYNC B1 ;  /* 0x0000000000017941 */ /* 0x000fea0003800000 */
.L_x_154:
[----:B-----5:R-:W-:-:S04]  /*5660*/  FMUL R120, R120, R91 ;  /* 0x0000005b78787220 */ /* 0x020fc80000400000 */
[----:B------:R-:W-:Y:S01]  /*5670*/  FFMA R55, R55, R90, R120 ;  /* 0x0000005a37377223 */ /* 0x000fe20000000078 */
[----:B------:R-:W-:Y:S06]  /*5680*/  @!P0 BRA `(.L_x_156) ;  /* 0x00000010007c8947 */ /* 0x000fec0003800000 */
[----:B------:R0:W-:Y:S01]  /*5690*/  STG.E desc[UR36][R6.64+0xe4], R55 ;  /* 0x0000e43706007986 */ /* 0x0001e2000c101924 */
[----:B------:R-:W-:Y:S05]  /*56a0*/  BRA `(.L_x_156) ;  /* 0x0000001000747947 */ /* 0x000fea0003800000 */
.L_x_33:
[----:B------:R-:W-:Y:S01]  /*56b0*/  ULDC.64 UR4, c[0x0][0x5c0] ;  /* 0x0001700000047ab9 */ /* 0x000fe20000000a00 */
[----:B------:R-:W-:Y:S01]  /*56c0*/  ISETP.GT.AND P4, PT, R4, 0x1, PT ;  /* 0x000000010400780c */ /* 0x000fe20003f84270 */
[-C--:B------:R-:W-:Y:S01]  /*56d0*/  FMUL R5, R56, R90.reuse ;  /* 0x0000005a38057220 */ /* 0x080fe20000400000 */
[----:B------:R-:W-:Y:S01]  /*56e0*/  LEA R8, P1, R20, UR4, 0x2 ;  /* 0x0000000414087c11 */ /* 0x000fe2000f8210ff */
[-C--:B------:R-:W-:Y:S01]  /*56f0*/  FMUL R57, R57, R90.reuse ;  /* 0x0000005a39397220 */ /* 0x080fe20000400000 */
[----:B------:R-:W-:Y:S01]  /*5700*/  SHF.L.U32 R15, R92, 0x2, RZ ;  /* 0x000000025c0f7819 */ /* 0x000fe200000006ff */
[-C--:B------:R-:W-:Y:S01]  /*5710*/  FMUL R59, R59, R90.reuse ;  /* 0x0000005a3b3b7220 */ /* 0x080fe20000400000 */
[----:B------:R-:W-:Y:S01]  /*5720*/  LEA.HI.X R9, R20, UR5, R103, 0x2, P1 ;  /* 0x0000000514097c11 */ /* 0x000fe200088f1467 */
[----:B------:R-:W-:Y:S01]  /*5730*/  IMAD.SHL.U32 R103, R93, 0x4, RZ ;  /* 0x000000045d677824 */ /* 0x000fe200078e00ff */
[C---:B------:R-:W-:Y:S01]  /*5740*/  ISETP.GT.AND P1, PT, R3.reuse, RZ, P4 ;  /* 0x000000ff0300720c */ /* 0x040fe20002724270 */
[-C--:B------:R-:W-:Y:S01]  /*5750*/  FMUL R13, R58, R90.reuse ;  /* 0x0000005a3a0d7220 */ /* 0x080fe20000400000 */
[----:B------:R-:W-:Y:S01]  /*5760*/  SHF.L.U64.HI R7, R92, 0x2, R95 ;  /* 0x000000025c077819 */ /* 0x000fe2000001025f */
[----:B------:R0:W-:Y:S01]  /*5770*/  @P0 STG.E desc[UR36][R8.64], R5 ;  /* 0x0000000508000986 */ /* 0x0001e2000c101924 */
[----:B------:R-:W-:Y:S01]  /*5780*/  ISETP.GT.AND P0, PT, R3, 0x8, P4 ;  /* 0x000000080300780c */ /* 0x000fe20002704270 */
[----:B------:R-:W-:Y:S01]  /*5790*/  FMUL R61, R61, R90 ;  /* 0x0000005a3d3d7220 */ /* 0x000fe20000400000 */
[----:B------:R-:W-:Y:S01]  /*57a0*/  IADD3 R10, P2, R15, R8, RZ ;  /* 0x000000080f0a7210 */ /* 0x000fe20007f5e0ff */
[-C--:B------:R-:W-:Y:S01]  /*57b0*/  FMUL R63, R63, R90.reuse ;  /* 0x0000005a3f3f7220 */ /* 0x080fe20000400000 */
[----:B------:R-:W-:Y:S01]  /*57c0*/  SHF.L.U64.HI R23, R93, 0x2, R94 ;  /* 0x000000025d177819 */ /* 0x000fe2000001025e */
[----:B------:R-:W-:Y:S01]  /*57d0*/  FMUL R65, R65, R90 ;  /* 0x0000005a41417220 */ /* 0x000fe20000400000 */
[C---:B------:R-:W-:Y:S01]  /*57e0*/  ISETP.GT.AND P5, PT, R4.reuse, 0x8, PT ;  /* 0x000000080400780c */ /* 0x040fe20003fa4270 */
[----:B------:R-:W-:Y:S01]  /*57f0*/  IMAD.X R11, R7, 0x1, R9, P2 ;  /* 0x00000001070b7824 */ /* 0x000fe200010e0609 */
[----:B------:R-:W-:Y:S01]  /*5800*/  ISETP.GT.AND P4, PT, R4, 0x9, PT ;  /* 0x000000090400780c */ /* 0x000fe20003f84270 */
[----:B------:R-:W-:Y:S01]  /*5810*/  @P1 STG.E desc[UR36][R8.64+0x4], R57 ;  /* 0x0000043908001986 */ /* 0x000fe2000c101924 */
[----:B------:R-:W-:Y:S01]  /*5820*/  IADD3 R6, P1, P2, R103, R8, R15 ;  /* 0x0000000867067210 */ /* 0x000fe20007a3e00f */
[-C--:B0-----:R-:W-:Y:S01]  /*5830*/  FMUL R5, R60, R90.reuse ;  /* 0x0000005a3c057220 */ /* 0x081fe20000400000 */
[----:B------:R-:W-:Y:S01]  /*5840*/  ISETP.GT.AND P3, PT, R3, 0x8, P6 ;  /* 0x000000080300780c */ /* 0x000fe20003764270 */
[----:B------:R-:W-:Y:S01]  /*5850*/  @P0 STG.E desc[UR36][R10.64+0x4], R59 ;  /* 0x0000043b0a000986 */ /* 0x000fe2000c101924 */
[----:B------:R-:W-:Y:S01]  /*5860*/  IADD3.X R7, R23, R9, R7, P1, P2 ;  /* 0x0000000917077210 */ /* 0x000fe20000fe4407 */
[-C--:B------:R-:W-:Y:S01]  /*5870*/  FMUL R67, R67, R90.reuse ;  /* 0x0000005a43437220 */ /* 0x080fe20000400000 */
[----:B------:R-:W-:Y:S01]  /*5880*/  ISETP.GT.AND P1, PT, R3, RZ, P5 ;  /* 0x000000ff0300720c */ /* 0x000fe20002f24270 */
[-C--:B------:R-:W-:Y:S01]  /*5890*/  FMUL R69, R69, R90.reuse ;  /* 0x0000005a45457220 */ /* 0x080fe20000400000 */
[----:B------:R-:W-:Y:S01]  /*58a0*/  ISETP.GT.AND P0, PT, R3, RZ, P4 ;  /* 0x000000ff0300720c */ /* 0x000fe20002704270 */
[-C--:B------:R-:W-:Y:S01]  /*58b0*/  FMUL R71, R71, R90.reuse ;  /* 0x0000005a47477220 */ /* 0x080fe20000400000 */
[C---:B------:R-:W-:Y:S01]  /*58c0*/  ISETP.GT.AND P2, PT, R4.reuse, 0x11, PT ;  /* 0x000000110400780c */ /* 0x040fe20003f44270 */
[-C--:B------:R-:W-:Y:S01]  /*58d0*/  FMUL R73, R73, R90.reuse ;  /* 0x0000005a49497220 */ /* 0x080fe20000400000 */
[-C--:B------:R-:W-:Y:S01]  /*58e0*/  FMUL R75, R75, R90.reuse ;  /* 0x0000005a4b4b7220 */ /* 0x080fe20000400000 */
[-C--:B------:R-:W-:Y:S01]  /*58f0*/  FMUL R77, R77, R90.reuse ;  /* 0x0000005a4d4d7220 */ /* 0x080fe20000400000 */
[-C--:B------:R-:W-:Y:S01]  /*5900*/  FMUL R79, R79, R90.reuse ;  /* 0x0000005a4f4f7220 */ /* 0x080fe20000400000 */
[----:B------:R0:W-:Y:S01]  /*5910*/  @P3 STG.E desc[UR36][R10.64], R13 ;  /* 0x0000000d0a003986 */ /* 0x0001e2000c101924 */
[C---:B------:R-:W-:Y:S01]  /*5920*/  ISETP.GT.AND P3, PT, R4.reuse, 0x10, PT ;  /* 0x000000100400780c */ /* 0x040fe20003f64270 */
[-C--:B------:R-:W-:Y:S01]  /*5930*/  FMUL R81, R81, R90.reuse ;  /* 0x0000005a51517220 */ /* 0x080fe20000400000 */
[-C--:B------:R-:W-:Y:S01]  /*5940*/  FMUL R83, R83, R90.reuse ;  /* 0x0000005a53537220 */ /* 0x080fe20000400000 */
[----:B------:R1:W-:Y:S01]  /*5950*/  @P1 STG.E desc[UR36][R8.64+0x20], R5 ;  /* 0x0000200508001986 */ /* 0x0003e2000c101924 */
[----:B------:R-:W-:Y:S01]  /*5960*/  ISETP.GT.AND P1, PT, R3, 0x8, P5 ;  /* 0x000000080300780c */ /* 0x000fe20002f24270 */
[-C--:B------:R-:W-:Y:S01]  /*5970*/  FMUL R85, R85, R90.reuse ;  /* 0x0000005a55557220 */ /* 0x080fe20000400000 */
[C---:B------:R-:W-:Y:S01]  /*5980*/  ISETP.GT.AND P5, PT, R4.reuse, 0x28, PT ;  /* 0x000000280400780c */ /* 0x040fe20003fa4270 */
[----:B------:R-:W-:Y:S01]  /*5990*/  @P0 STG.E desc[UR36][R8.64+0x24], R61 ;  /* 0x0000243d08000986 */ /* 0x000fe2000c101924 */
[----:B------:R-:W-:Y:S01]  /*59a0*/  ISETP.GT.AND P0, PT, R3, 0x8, P4 ;  /* 0x000000080300780c */ /* 0x000fe20002704270 */
[-C--:B------:R-:W-:Y:S01]  /*59b0*/  FMUL R87, R87, R90.reuse ;  /* 0x0000005a57577220 */ /* 0x080fe20000400000 */
[----:B------:R-:W-:Y:S01]  /*59c0*/  ISETP.GT.AND P4, PT, R4, 0x30, PT ;  /* 0x000000300400780c */ /* 0x000fe20003f84270 */
[-C--:B0-----:R-:W-:Y:S01]  /*59d0*/  FMUL R13, R62, R90.reuse ;  /* 0x0000005a3e0d7220 */ /* 0x081fe20000400000 */
[----:B------:R-:W-:Y:S01]  /*59e0*/  P2R R57, PR, RZ, 0x20 ;  /* 0x00000020ff397803 */ /* 0x000fe20000000000 */
[-C--:B------:R-:W-:Y:S01]  /*59f0*/  FMUL R25, R25, R90.reuse ;  /* 0x0000005a19197220 */ /* 0x080fe20000400000 */
[-C--:B------:R-:W-:Y:S01]  /*5a00*/  FMUL R27, R27, R90.reuse ;  /* 0x0000005a1b1b7220 */ /* 0x080fe20000400000 */
[-C--:B-1----:R-:W-:Y:S01]  /*5a10*/  FMUL R5, R64, R90.reuse ;  /* 0x0000005a40057220 */ /* 0x082fe20000400000 */
[-C--:B------:R-:W-:Y:S01]  /*5a20*/  FMUL R29, R29, R90.reuse ;  /* 0x0000005a1d1d7220 */ /* 0x080fe20000400000 */
[----:B------:R0:W-:Y:S01]  /*5a30*/  @P1 STG.E desc[UR36][R10.64+0x20], R13 ;  /* 0x0000200d0a001986 */ /* 0x0001e2000c101924 */
[----:B------:R-:W-:Y:S01]  /*5a40*/  ISETP.GT.AND P1, PT, R4, 0x19, PT ;  /* 0x000000190400780c */ /* 0x000fe20003f24270 */
[-C--:B------:R-:W-:Y:S01]  /*5a50*/  FMUL R31, R31, R90.reuse ;  /* 0x0000005a1f1f7220 */ /* 0x080fe20000400000 */
[-C--:B------:R-:W-:Y:S01]  /*5a60*/  FMUL R33, R33, R90.reuse ;  /* 0x0000005a21217220 */ /* 0x080fe20000400000 */
[----:B------:R-:W-:Y:S01]  /*5a70*/  @P0 STG.E desc[UR36][R10.64+0x24], R63 ;  /* 0x0000243f0a000986 */ /* 0x000fe2000c101924 */
[----:B------:R-:W-:Y:S01]  /*5a80*/  ISETP.GT.AND P0, PT, R3, RZ, P3 ;  /* 0x000000ff0300720c */ /* 0x000fe20001f04270 */
[-C--:B------:R-:W-:Y:S01]  /*5a90*/  FMUL R35, R35, R90.reuse ;  /* 0x0000005a23237220 */ /* 0x080fe20000400000 */
[-C--:B------:R-:W-:Y:S01]  /*5aa0*/  FMUL R37, R37, R90.reuse ;  /* 0x0000005a25257220 */ /* 0x080fe20000400000 */
[-C--:B------:R-:W-:Y:S01]  /*5ab0*/  FMUL R39, R39, R90.reuse ;  /* 0x0000005a27277220 */ /* 0x080fe20000400000 */
[-C--:B------:R-:W-:Y:S01]  /*5ac0*/  FMUL R41, R41, R90.reuse ;  /* 0x0000005a29297220 */ /* 0x080fe20000400000 */
[-C--:B------:R-:W-:Y:S01]  /*5ad0*/  FMUL R43, R43, R90.reuse ;  /* 0x0000005a2b2b7220 */ /* 0x080fe20000400000 */
[-C--:B------:R-:W-:Y:S01]  /*5ae0*/  FMUL R45, R45, R90.reuse ;  /* 0x0000005a2d2d7220 */ /* 0x080fe20000400000 */
[-C--:B0-----:R-:W-:Y:S01]  /*5af0*/  FMUL R13, R66, R90.reuse ;  /* 0x0000005a420d7220 */ /* 0x081fe20000400000 */
[-C--:B------:R-:W-:Y:S01]  /*5b00*/  FMUL R47, R47, R90.reuse ;  /* 0x0000005a2f2f7220 */ /* 0x080fe20000400000 */
[-C--:B------:R-:W-:Y:S01]  /*5b10*/  FMUL R49, R49, R90.reuse ;  /* 0x0000005a31317220 */ /* 0x080fe20000400000 */
[-C--:B------:R-:W-:Y:S01]  /*5b20*/  FMUL R51, R51, R90.reuse ;  /* 0x0000005a33337220 */ /* 0x080fe20000400000 */
[-C--:B------:R-:W-:Y:S01]  /*5b30*/  FMUL R53, R53, R90.reuse ;  /* 0x0000005a35357220 */ /* 0x080fe20000400000 */
[-C--:B------:R-:W-:Y:S01]  /*5b40*/  FMUL R55, R55, R90.reuse ;  /* 0x0000005a37377220 */ /* 0x080fe20000400000 */
[----:B------:R0:W-:Y:S01]  /*5b50*/  @P0 STG.E desc[UR36][R8.64+0x40], R5 ;  /* 0x0000400508000986 */ /* 0x0001e2000c101924 */
[----:B------:R-:W-:Y:S01]  /*5b60*/  ISETP.GT.AND P0, PT, R3, RZ, P2 ;  /* 0x000000ff0300720c */ /* 0x000fe20001704270 */
[----:B0-----:R-:W-:-:S12]  /*5b70*/  FMUL R5, R68, R90 ;  /* 0x0000005a44057220 */ /* 0x001fd80000400000 */
[----:B------:R-:W-:Y:S01]  /*5b80*/  @P0 STG.E desc[UR36][R8.64+0x44], R65 ;  /* 0x0000444108000986 */ /* 0x000fe2000c101924 */
[----:B------:R-:W-:Y:S02]  /*5b90*/  ISETP.GT.AND P0, PT, R3, 0x8, P3 ;  /* 0x000000080300780c */ /* 0x000fe40001f04270 */
[----:B------:R-:W-:-:S04]  /*5ba0*/  ISETP.GT.AND P3, PT, R4, 0x29, PT ;  /* 0x000000290400780c */ /* 0x000fc80003f64270 */
[----:B------:R-:W-:-:S07]  /*5bb0*/  P2R R56, PR, RZ, 0x8 ;  /* 0x00000008ff387803 */ /* 0x000fce0000000000 */
[----:B------:R0:W-:Y:S01]  /*5bc0*/  @P0 STG.E desc[UR36][R10.64+0x40], R13 ;  /* 0x0000400d0a000986 */ /* 0x0001e2000c101924 */
[----:B------:R-:W-:Y:S02]  /*5bd0*/  ISETP.GT.AND P0, PT, R3, 0x8, P2 ;  /* 0x000000080300780c */ /* 0x000fe40001704270 */
[----:B------:R-:W-:Y:S01]  /*5be0*/  ISETP.GT.AND P2, PT, R4, 0x18, PT ;  /* 0x000000180400780c */ /* 0x000fe20003f44270 */
[----:B0-----:R-:W-:-:S10]  /*5bf0*/  FMUL R13, R70, R90 ;  /* 0x0000005a460d7220 */ /* 0x001fd40000400000 */
[----:B------:R-:W-:Y:S01]  /*5c00*/  @P0 STG.E desc[UR36][R10.64+0x44], R67 ;  /* 0x000044430a000986 */ /* 0x000fe2000c101924 */
[----:B------:R-:W-:-:S13]  /*5c10*/  ISETP.GT.AND P0, PT, R3, RZ, P2 ;  /* 0x000000ff0300720c */ /* 0x000fda0001704270 */
[----:B------:R0:W-:Y:S01]  /*5c20*/  @P0 STG.E desc[UR36][R8.64+0x60], R5 ;  /* 0x0000600508000986 */ /* 0x0001e2000c101924 */
[----:B------:R-:W-:Y:S01]  /*5c30*/  ISETP.GT.AND P0, PT, R3, RZ, P1 ;  /* 0x000000ff0300720c */ /* 0x000fe20000f04270 */
[----:B0-----:R-:W-:-:S12]  /*5c40*/  FMUL R5, R72, R90 ;  /* 0x0000005a48057220 */ /* 0x001fd80000400000 */
[----:B------:R-:W-:Y:S01]  /*5c50*/  @P0 STG.E desc[UR36][R8.64+0x64], R69 ;  /* 0x0000644508000986 */ /* 0x000fe2000c101924 */
[----:B------:R-:W-:Y:S02]  /*5c60*/  ISETP.GT.AND P0, PT, R3, 0x8, P2 ;  /* 0x000000080300780c */ /* 0x000fe40001704270 */
[----:B------:R-:W-:-:S11]  /*5c70*/  ISETP.GT.AND P2, PT, R4, 0x20, PT ;  /* 0x000000200400780c */ /* 0x000fd60003f44270 */
        /* <DEDUP_REMOVED lines=13> */
[----:B------:R-:W-:Y:S01]  /*5d50*/  ISETP.GT.AND P0, PT, R3, 0x8, P1 ;  /* 0x000000080300780c */ /* 0x000fe20000f04270 */
[----:B0-----:R-:W-:-:S12]  /*5d60*/  FMUL R13, R78, R90 ;  /* 0x0000005a4e0d7220 */ /* 0x001fd80000400000 */
[----:B------:R-:W-:Y:S01]  /*5d70*/  @P0 STG.E desc[UR36][R10.64+0x84], R75 ;  /* 0x0000844b0a000986 */ /* 0x000fe2000c101924 */
[----:B------:R-:W-:-:S13]  /*5d80*/  ISETP.GT.AND P0, PT, R3, RZ, P5 ;  /* 0x000000ff0300720c */ /* 0x000fda0002f04270 */
[----:B------:R0:W-:Y:S01]  /*5d90*/  @P0 STG.E desc[UR36][R8.64+0xa0], R5 ;  /* 0x0000a00508000986 */ /* 0x0001e2000c101924 */
[----:B------:R-:W-:Y:S01]  /*5da0*/  ISETP.GT.AND P0, PT, R3, RZ, P3 ;  /* 0x000000ff0300720c */ /* 0x000fe20001f04270 */
[----:B0-----:R-:W-:-:S12]  /*5db0*/  FMUL R5, R80, R90 ;  /* 0x0000005a50057220 */ /* 0x001fd80000400000 */
[----:B------:R-:W-:Y:S01]  /*5dc0*/  @P0 STG.E desc[UR36][R8.64+0xa4], R77 ;  /* 0x0000a44d08000986 */ /* 0x000fe2000c101924 */
[----:B------:R-:W-:-:S13]  /*5dd0*/  ISETP.GT.AND P0, PT, R3, 0x8, P5 ;  /* 0x000000080300780c */ /* 0x000fda0002f04270 */
[----:B------:R0:W-:Y:S01]  /*5de0*/  @P0 STG.E desc[UR36][R10.64+0xa0], R13 ;  /* 0x0000a00d0a000986 */ /* 0x0001e2000c101924 */
[C---:B------:R-:W-:Y:S02]  /*5df0*/  ISETP.GT.AND P0, PT, R3.reuse, 0x8, P3 ;  /* 0x000000080300780c */ /* 0x040fe40001f04270 */
[----:B------:R-:W-:Y:S01]  /*5e00*/  ISETP.GT.AND P3, PT, R3, 0x8, P2 ;  /* 0x000000080300780c */ /* 0x000fe20001764270 */
[----:B0-----:R-:W-:-:S10]  /*5e10*/  FMUL R13, R82, R90 ;  /* 0x0000005a520d7220 */ /* 0x001fd40000400000 */
[----:B------:R-:W-:Y:S01]  /*5e20*/  @P0 STG.E desc[UR36][R10.64+0xa4], R79 ;  /* 0x0000a44f0a000986 */ /* 0x000fe2000c101924 */
[----:B------:R-:W-:-:S13]  /*5e30*/  ISETP.GT.AND P0, PT, R3, RZ, P4 ;  /* 0x000000ff0300720c */ /* 0x000fda0002704270 */
[----:B------:R0:W-:Y:S01]  /*5e40*/  @P0 STG.E desc[UR36][R8.64+0xc0], R5 ;  /* 0x0000c00508000986 */ /* 0x0001e2000c101924 */
[----:B------:R-:W-:-:S04]  /*5e50*/  ISETP.GT.AND P0, PT, R4, 0x31, PT ;  /* 0x000000310400780c */ /* 0x000fc80003f04270 */
[----:B------:R-:W-:Y:S01]  /*5e60*/  ISETP.GT.AND P1, PT, R3, RZ, P0 ;  /* 0x000000ff0300720c */ /* 0x000fe20000724270 */
[----:B0-----:R-:W-:-:S12]  /*5e70*/  FMUL R5, R84, R90 ;  /* 0x0000005a54057220 */ /* 0x001fd80000400000 */
[----:B------:R-:W-:Y:S01]  /*5e80*/  @P1 STG.E desc[UR36][R8.64+0xc4], R81 ;  /* 0x0000c45108001986 */ /* 0x000fe2000c101924 */
[----:B------:R-:W-:-:S13]  /*5e90*/  ISETP.GT.AND P1, PT, R3, 0x8, P4 ;  /* 0x000000080300780c */ /* 0x000fda0002724270 */
[----:B------:R0:W-:Y:S01]  /*5ea0*/  @P1 STG.E desc[UR36][R10.64+0xc0], R13 ;  /* 0x0000c00d0a001986 */ /* 0x0001e2000c101924 */
[----:B------:R-:W-:-:S13]  /*5eb0*/  ISETP.GT.AND P1, PT, R3, 0x8, P0 ;  /* 0x000000080300780c */ /* 0x000fda0000724270 */
[----:B------:R-:W-:Y:S01]  /*5ec0*/  @P1 STG.E desc[UR36][R10.64+0xc4], R83 ;  /* 0x0000c4530a001986 */ /* 0x000fe2000c101924 */
[----:B------:R-:W-:-:S05]  /*5ed0*/  IADD3 R14, P1, R103, R10, RZ ;  /* 0x0000000a670e7210 */ /* 0x000fca0007f3e0ff */
[----:B------:R-:W-:Y:S01]  /*5ee0*/  IMAD.X R15, R23, 0x1, R11, P1 ;  /* 0x00000001170f7824 */ /* 0x000fe200008e060b */
[----:B------:R-:W-:-:S13]  /*5ef0*/  ISETP.GT.AND P1, PT, R3, RZ, P2 ;  /* 0x000000ff0300720c */ /* 0x000fda0001724270 */
[----:B------:R1:W-:Y:S01]  /*5f00*/  @P1 STG.E desc[UR36][R8.64+0xe0], R5 ;  /* 0x0000e00508001986 */ /* 0x0003e2000c101924 */
[----:B------:R-:W-:-:S05]  /*5f10*/  IADD3 R20, P1, R103, R10, RZ ;  /* 0x0000000a67147210 */ /* 0x000fca0007f3e0ff */
[----:B------:R-:W-:Y:S01]  /*5f20*/  IMAD.X R21, R23, 0x1, R11, P1 ;  /* 0x0000000117157824 */ /* 0x000fe200008e060b */
[----:B------:R-:W-:-:S05]  /*5f30*/  IADD3 R12, P1, R103, R8, RZ ;  /* 0x00000008670c7210 */ /* 0x000fca0007f3e0ff */
[----:B0-----:R-:W-:Y:S01]  /*5f40*/  IMAD.X R13, R23, 0x1, R9, P1 ;  /* 0x00000001170d7824 */ /* 0x001fe200008e0609 */
[----:B------:R-:W-:Y:S01]  /*5f50*/  ISETP.GT.AND P1, PT, R4, 0x39, PT ;  /* 0x000000390400780c */ /* 0x000fe20003f24270 */
[-C--:B------:R-:W-:Y:S01]  /*5f60*/  FMUL R23, R86, R90.reuse ;  /* 0x0000005a56177220 */ /* 0x080fe20000400000 */
[----:B-1----:R-:W-:Y:S02]  /*5f70*/  FMUL R5, R24, R90 ;  /* 0x0000005a18057220 */ /* 0x002fe40000400000 */
[----:B------:R-:W-:-:S13]  /*5f80*/  ISETP.GT.AND P5, PT, R3, RZ, P1 ;  /* 0x000000ff0300720c */ /* 0x000fda0000fa4270 */
[----:B------:R-:W-:Y:S01]  /*5f90*/  @P5 STG.E desc[UR36][R8.64+0xe4], R85 ;  /* 0x0000e45508005986 */ /* 0x000fe2000c101924 */
[----:B------:R-:W-:-:S03]  /*5fa0*/  ISETP.GT.AND P5, PT, R4, 0x1, PT ;  /* 0x000000010400780c */ /* 0x000fc60003fa4270 */
[----:B------:R0:W-:Y:S01]  /*5fb0*/  @P3 STG.E desc[UR36][R10.64+0xe0], R23 ;  /* 0x0000e0170a003986 */ /* 0x0001e2000c101924 */
[C---:B------:R-:W-:Y:S02]  /*5fc0*/  ISETP.GT.AND P3, PT, R3.reuse, 0x8, P1 ;  /* 0x000000080300780c */ /* 0x040fe40000f64270 */
[----:B------:R-:W-:Y:S01]  /*5fd0*/  ISETP.GT.AND P5, PT, R3, 0x80, P5 ;  /* 0x000000800300780c */ /* 0x000fe20002fa4270 */
[----:B0-----:R-:W-:-:S10]  /*5fe0*/  FMUL R23, R26, R90 ;  /* 0x0000005a1a177220 */ /* 0x001fd40000400000 */
[----:B------:R0:W-:Y:S01]  /*5ff0*/  @P3 STG.E desc[UR36][R10.64+0xe4], R87 ;  /* 0x0000e4570a003986 */ /* 0x0001e2000c101924 */
[C---:B------:R-:W-:Y:S01]  /*6000*/  ISETP.GT.AND P3, PT, R3.reuse, 0x80, P6 ;  /* 0x000000800300780c */ /* 0x040fe20003764270 */
[----:B------:R-:W-:Y:S01]  /*6010*/  @P5 IMAD.MOV.U32 R8, RZ, RZ, R12 ;  /* 0x000000ffff085224 */ /* 0x000fe200078e000c */
[----:B------:R-:W-:Y:S01]  /*6020*/  ISETP.GT.AND P6, PT, R3, 0x88, P6 ;  /* 0x000000880300780c */ /* 0x000fe200037c4270 */
[----:B------:R-:W-:Y:S02]  /*6030*/  @P5 IMAD.MOV.U32 R9, RZ, RZ, R13 ;  /* 0x000000ffff095224 */ /* 0x000fe400078e000d */
[----:B0-----:R-:W-:-:S08]  /*6040*/  FMUL R11, R30, R90 ;  /* 0x0000005a1e0b7220 */ /* 0x001fd00000400000 */
[----:B------:R0:W-:Y:S01]  /*6050*/  @P3 STG.E desc[UR36][R12.64], R5 ;  /* 0x000000050c003986 */ /* 0x0001e2000c101924 */
[----:B------:R-:W-:-:S03]  /*6060*/  ISETP.NE.AND P3, PT, R56, RZ, PT ;  /* 0x000000ff3800720c */ /* 0x000fc60003f65270 */
[----:B------:R-:W-:Y:S01]  /*6070*/  @P5 STG.E desc[UR36][R8.64+0x4], R25 ;  /* 0x0000041908005986 */ /* 0x000fe2000c101924 */
[----:B------:R-:W-:-:S03]  /*6080*/  ISETP.NE.AND P5, PT, R57, RZ, PT ;  /* 0x000000ff3900720c */ /* 0x000fc60003fa5270 */
[----:B------:R1:W-:Y:S01]  /*6090*/  @P6 STG.E desc[UR36][R14.64], R23 ;  /* 0x000000170e006986 */ /* 0x0003e2000c101924 */
[----:B------:R-:W-:Y:S01]  /*60a0*/  ISETP.GT.AND P6, PT, R4, 0x1, PT ;  /* 0x000000010400780c */ /* 0x000fe20003fc4270 */
[----:B0-----:R-:W-:-:S03]  /*60b0*/  FMUL R5, R28, R90 ;  /* 0x0000005a1c057220 */ /* 0x001fc60000400000 */
[----:B------:R-:W-:Y:S01]  /*60c0*/  ISETP.GT.AND P6, PT, R3, 0x88, P6 ;  /* 0x000000880300780c */ /* 0x000fe200037c4270 */
[----:B-1----:R-:W-:-:S12]  /*60d0*/  FMUL R15, R44, R90 ;  /* 0x0000005a2c0f7220 */ /* 0x002fd80000400000 */
[----:B------:R-:W-:Y:S01]  /*60e0*/  @P6 STG.E desc[UR36][R20.64+0x4], R27 ;  /* 0x0000041b14006986 */ /* 0x000fe2000c101924 */
[----:B------:R-:W-:-:S04]  /*60f0*/  ISETP.GT.AND P6, PT, R4, 0x8, PT ;  /* 0x000000080400780c */ /* 0x000fc80003fc4270 */
[----:B------:R-:W-:-:S13]  /*6100*/  ISETP.GT.AND P6, PT, R3, 0x80, P6 ;  /* 0x000000800300780c */ /* 0x000fda00037c4270 */
[----:B------:R-:W-:Y:S01]  /*6110*/  @P6 MOV R8, R12 ;  /* 0x0000000c00086202 */ /* 0x000fe20000000f00 */
[----:B------:R-:W-:-:S05]  /*6120*/  @P6 IMAD.MOV.U32 R9, RZ, RZ, R13 ;  /* 0x000000ffff096224 */ /* 0x000fca00078e000d */
[----:B------:R0:W-:Y:S01]  /*6130*/  @P6 STG.E desc[UR36][R8.64+0x20], R5 ;  /* 0x0000200508006986 */ /* 0x0001e2000c101924 */
[----:B------:R-:W-:-:S04]  /*6140*/  ISETP.GT.AND P6, PT, R4, 0x9, PT ;  /* 0x000000090400780c */ /* 0x000fc80003fc4270 */
[----:B------:R-:W-:Y:S01]  /*6150*/  ISETP.GT.AND P6, PT, R3, 0x80, P6 ;  /* 0x000000800300780c */ /* 0x000fe200037c4270 */
[----:B0-----:R-:W-:-:S12]  /*6160*/  FMUL R5, R32, R90 ;  /* 0x0000005a20057220 */ /* 0x001fd80000400000 */
[----:B------:R-:W-:Y:S02]  /*6170*/  @P6 IMAD.MOV.U32 R8, RZ, RZ, R12 ;  /* 0x000000ffff086224 */ /* 0x000fe400078e000c */
[----:B------:R-:W-:-:S05]  /*6180*/  @P6 IMAD.MOV.U32 R9, RZ, RZ, R13 ;  /* 0x000000ffff096224 */ /* 0x000fca00078e000d */
[----:B------:R-:W-:Y:S01]  /*6190*/  @P6 STG.E desc[UR36][R8.64+0x24], R29 ;  /* 0x0000241d08006986 */ /* 0x000fe2000c101924 */
[----:B------:R-:W-:-:S04]  /*61a0*/  ISETP.GT.AND P6, PT, R4, 0x8, PT ;  /* 0x000000080400780c */ /* 0x000fc80003fc4270 */
[----:B------:R-:W-:-:S13]  /*61b0*/  ISETP.GT.AND P6, PT, R3, 0x88, P6 ;  /* 0x000000880300780c */ /* 0x000fda00037c4270 */
[----:B------:R0:W-:Y:S01]  /*61c0*/  @P6 STG.E desc[UR36][R6.64+0x20], R11 ;  /* 0x0000200b06006986 */ /* 0x0001e2000c101924 */
[----:B------:R-:W-:-:S04]  /*61d0*/  ISETP.GT.AND P6, PT, R4, 0x9, PT ;  /* 0x000000090400780c */ /* 0x000fc80003fc4270 */
[----:B------:R-:W-:Y:S01]  /*61e0*/  ISETP.GT.AND P6, PT, R3, 0x88, P6 ;  /* 0x000000880300780c */ /* 0x000fe200037c4270 */
[----:B0-----:R-:W-:-:S12]  /*61f0*/  FMUL R11, R34, R90 ;  /* 0x0000005a220b7220 */ /* 0x001fd80000400000 */
[----:B------:R-:W-:Y:S01]  /*6200*/  @P6 STG.E desc[UR36][R6.64+0x24], R31 ;  /* 0x0000241f06006986 */ /* 0x000fe2000c101924 */
[----:B------:R-:W-:-:S04]  /*6210*/  ISETP.GT.AND P6, PT, R4, 0x10, PT ;  /* 0x000000100400780c */ /* 0x000fc80003fc4270 */
[----:B------:R-:W-:-:S13]  /*6220*/  ISETP.GT.AND P6, PT, R3, 0x80, P6 ;  /* 0x000000800300780c */ /* 0x000fda00037c4270 */
[----:B------:R-:W-:Y:S02]  /*6230*/  @P6 IMAD.MOV.U32 R8, RZ, RZ, R12 ;  /* 0x000000ffff086224 */ /* 0x000fe400078e000c */
        /* <DEDUP_REMOVED lines=39> */
[----:B------:R-:W-:-:S13]  /*64b0*/  ISETP.GT.AND P6, PT, R3, 0x80, P6 ;  /* 0x000000800300780c */ /* 0x000fda00037c4270 */
[----:B0-----:R-:W-:Y:S02]  /*64c0*/  @P6 IMAD.MOV.U32 R8, RZ, RZ, R12 ;  /* 0x000000ffff086224 */ /* 0x001fe400078e000c */
[----:B------:R-:W-:-:S05]  /*64d0*/  @P6 IMAD.MOV.U32 R9, RZ, RZ, R13 ;  /* 0x000000ffff096224 */ /* 0x000fca00078e000d */
[----:B------:R0:W-:Y:S01]  /*64e0*/  @P6 STG.E desc[UR36][R8.64+0x84], R41 ;  /* 0x0000842908006986 */ /* 0x0001e2000c101924 */
[----:B------:R-:W-:-:S04]  /*64f0*/  ISETP.GT.AND P6, PT, R4, 0x20, PT ;  /* 0x000000200400780c */ /* 0x000fc80003fc4270 */
[----:B------:R-:W-:Y:S01]  /*6500*/  ISETP.GT.AND P6, PT, R3, 0x88, P6 ;  /* 0x000000880300780c */ /* 0x000fe200037c4270 */
[----:B0-----:R-:W-:-:S12]  /*6510*/  FMUL R9, R46, R90 ;  /* 0x0000005a2e097220 */ /* 0x001fd80000400000 */
[----:B------:R0:W-:Y:S01]  /*6520*/  @P6 STG.E desc[UR36][R6.64+0x80], R11 ;  /* 0x0000800b06006986 */ /* 0x0001e2000c101924 */
[----:B------:R-:W-:-:S04]  /*6530*/  ISETP.GT.AND P6, PT, R4, 0x21, PT ;  /* 0x000000210400780c */ /* 0x000fc80003fc4270 */
[----:B------:R-:W-:Y:S01]  /*6540*/  ISETP.GT.AND P6, PT, R3, 0x88, P6 ;  /* 0x000000880300780c */ /* 0x000fe200037c4270 */
[----:B0-----:R-:W-:-:S12]  /*6550*/  FMUL R11, R48, R90 ;  /* 0x0000005a300b7220 */ /* 0x001fd80000400000 */
[----:B------:R-:W-:Y:S01]  /*6560*/  @P6 MOV R4, R6 ;  /* 0x0000000600046202 */ /* 0x000fe20000000f00 */
[----:B------:R-:W-:-:S05]  /*6570*/  @P6 IMAD.MOV.U32 R5, RZ, RZ, R7 ;  /* 0x000000ffff056224 */ /* 0x000fca00078e0007 */
[----:B------:R0:W-:Y:S01]  /*6580*/  @P6 STG.E desc[UR36][R4.64+0x84], R43 ;  /* 0x0000842b04006986 */ /* 0x0001e2000c101924 */
[C---:B------:R-:W-:Y:S02]  /*6590*/  ISETP.GT.AND P6, PT, R3.reuse, 0x80, P5 ;  /* 0x000000800300780c */ /* 0x040fe40002fc4270 */
[----:B------:R-:W-:-:S11]  /*65a0*/  ISETP.GT.AND P5, PT, R3, 0x88, P5 ;  /* 0x000000880300780c */ /* 0x000fd60002fa4270 */
[----:B0-----:R-:W-:Y:S02]  /*65b0*/  @P6 IMAD.MOV.U32 R4, RZ, RZ, R12 ;  /* 0x000000ffff046224 */ /* 0x001fe400078e000c */
[----:B------:R-:W-:-:S05]  /*65c0*/  @P6 IMAD.MOV.U32 R5, RZ, RZ, R13 ;  /* 0x000000ffff056224 */ /* 0x000fca00078e000d */
[----:B------:R0:W-:Y:S01]  /*65d0*/  @P6 STG.E desc[UR36][R4.64+0xa0], R15 ;  /* 0x0000a00f04006986 */ /* 0x0001e2000c101924 */
[C---:B------:R-:W-:Y:S02]  /*65e0*/  ISETP.GT.AND P6, PT, R3.reuse, 0x80, P3 ;  /* 0x000000800300780c */ /* 0x040fe40001fc4270 */
[----:B------:R-:W-:-:S11]  /*65f0*/  ISETP.GT.AND P3, PT, R3, 0x88, P3 ;  /* 0x000000880300780c */ /* 0x000fd60001f64270 */
[----:B0-----:R-:W-:Y:S02]  /*6600*/  @P6 IMAD.MOV.U32 R4, RZ, RZ, R12 ;  /* 0x000000ffff046224 */ /* 0x001fe400078e000c */
[----:B------:R-:W-:-:S05]  /*6610*/  @P6 IMAD.MOV.U32 R5, RZ, RZ, R13 ;  /* 0x000000ffff056224 */ /* 0x000fca00078e000d */
[----:B------:R0:W-:Y:S02]  /*6620*/  @P6 STG.E desc[UR36][R4.64+0xa4], R45 ;  /* 0x0000a42d04006986 */ /* 0x0001e4000c101924 */
[----:B0-----:R-:W-:Y:S02]  /*6630*/  @P5 IMAD.MOV.U32 R4, RZ, RZ, R6 ;  /* 0x000000ffff045224 */ /* 0x001fe400078e0006 */
[----:B------:R-:W-:-:S05]  /*6640*/  @P5 IMAD.MOV.U32 R5, RZ, RZ, R7 ;  /* 0x000000ffff055224 */ /* 0x000fca00078e0007 */
[----:B------:R0:W-:Y:S01]  /*6650*/  @P5 STG.E desc[UR36][R4.64+0xa0], R9 ;  /* 0x0000a00904005986 */ /* 0x0001e2000c101924 */
[C---:B------:R-:W-:Y:S02]  /*6660*/  ISETP.GT.AND P5, PT, R3.reuse, 0x80, P4 ;  /* 0x000000800300780c */ /* 0x040fe400027a4270 */
[----:B------:R-:W-:Y:S02]  /*6670*/  ISETP.GT.AND P4, PT, R3, 0x88, P4 ;  /* 0x000000880300780c */ /* 0x000fe40002784270 */
[----:B0-----:R-:W-:Y:S01]  /*6680*/  @P3 MOV R4, R6 ;  /* 0x0000000600043202 */ /* 0x001fe20000000f00 */
[----:B------:R-:W-:Y:S02]  /*6690*/  @P3 IMAD.MOV.U32 R5, RZ, RZ, R7 ;  /* 0x000000ffff053224 */ /* 0x000fe400078e0007 */
[----:B------:R-:W-:-:S03]  /*66a0*/  FMUL R9, R52, R90 ;  /* 0x0000005a34097220 */ /* 0x000fc60000400000 */
[----:B------:R0:W-:Y:S01]  /*66b0*/  @P3 STG.E desc[UR36][R4.64+0xa4], R47 ;  /* 0x0000a42f04003986 */ /* 0x0001e2000c101924 */
[C---:B------:R-:W-:Y:S02]  /*66c0*/  ISETP.GT.AND P3, PT, R3.reuse, 0x80, P0 ;  /* 0x000000800300780c */ /* 0x040fe40000764270 */
[----:B------:R-:W-:Y:S01]  /*66d0*/  ISETP.GT.AND P0, PT, R3, 0x88, P0 ;  /* 0x000000880300780c */ /* 0x000fe20000704270 */
[----:B0-----:R-:W-:Y:S02]  /*66e0*/  @P5 IMAD.MOV.U32 R4, RZ, RZ, R12 ;  /* 0x000000ffff045224 */ /* 0x001fe400078e000c */
[----:B------:R-:W-:-:S05]  /*66f0*/  @P5 IMAD.MOV.U32 R5, RZ, RZ, R13 ;  /* 0x000000ffff055224 */ /* 0x000fca00078e000d */
[----:B------:R0:W-:Y:S01]  /*6700*/  @P5 STG.E desc[UR36][R4.64+0xc0], R11 ;  /* 0x0000c00b04005986 */ /* 0x0001e2000c101924 */
[C---:B------:R-:W-:Y:S02]  /*6710*/  ISETP.GT.AND P5, PT, R3.reuse, 0x80, P2 ;  /* 0x000000800300780c */ /* 0x040fe400017a4270 */
[----:B------:R-:W-:Y:S01]  /*6720*/  ISETP.GT.AND P2, PT, R3, 0x88, P2 ;  /* 0x000000880300780c */ /* 0x000fe20001744270 */
[----:B0-----:R-:W-:Y:S02]  /*6730*/  @P3 IMAD.MOV.U32 R4, RZ, RZ, R12 ;  /* 0x000000ffff043224 */ /* 0x001fe400078e000c */
[----:B------:R-:W-:Y:S01]  /*6740*/  FMUL R11, R54, R90 ;  /* 0x0000005a360b7220 */ /* 0x000fe20000400000 */
[----:B------:R-:W-:-:S05]  /*6750*/  @P3 IMAD.MOV.U32 R5, RZ, RZ, R13 ;  /* 0x000000ffff053224 */ /* 0x000fca00078e000d */
[----:B------:R0:W-:Y:S01]  /*6760*/  @P3 STG.E desc[UR36][R4.64+0xc4], R49 ;  /* 0x0000c43104003986 */ /* 0x0001e2000c101924 */
[C---:B------:R-:W-:Y:S02]  /*6770*/  ISETP.GT.AND P3, PT, R3.reuse, 0x80, P1 ;  /* 0x000000800300780c */ /* 0x040fe40000f64270 */
[----:B------:R-:W-:Y:S01]  /*6780*/  ISETP.GT.AND P1, PT, R3, 0x88, P1 ;  /* 0x000000880300780c */ /* 0x000fe20000f24270 */
[----:B------:R-:W-:Y:S01]  /*6790*/  FMUL R3, R50, R90 ;  /* 0x0000005a32037220 */ /* 0x000fe20000400000 */
[----:B0-----:R-:W-:Y:S02]  /*67a0*/  @P4 IMAD.MOV.U32 R4, RZ, RZ, R6 ;  /* 0x000000ffff044224 */ /* 0x001fe400078e0006 */
[----:B------:R-:W-:-:S05]  /*67b0*/  @P4 IMAD.MOV.U32 R5, RZ, RZ, R7 ;  /* 0x000000ffff054224 */ /* 0x000fca00078e0007 */
[----:B------:R0:W-:Y:S02]  /*67c0*/  @P4 STG.E desc[UR36][R4.64+0xc0], R3 ;  /* 0x0000c00304004986 */ /* 0x0001e4000c101924 */
[----:B0-----:R-:W-:Y:S01]  /*67d0*/  @P0 MOV R4, R6 ;  /* 0x0000000600040202 */ /* 0x001fe20000000f00 */
[----:B------:R-:W-:-:S05]  /*67e0*/  @P0 IMAD.MOV.U32 R5, RZ, RZ, R7 ;  /* 0x000000ffff050224 */ /* 0x000fca00078e0007 */
[----:B------:R0:W-:Y:S02]  /*67f0*/  @P0 STG.E desc[UR36][R4.64+0xc4], R51 ;  /* 0x0000c43304000986 */ /* 0x0001e4000c101924 */
[----:B0-----:R-:W-:Y:S02]  /*6800*/  @P5 IMAD.MOV.U32 R4, RZ, RZ, R12 ;  /* 0x000000ffff045224 */ /* 0x001fe400078e000c */
[----:B------:R-:W-:-:S05]  /*6810*/  @P5 IMAD.MOV.U32 R5, RZ, RZ, R13 ;  /* 0x000000ffff055224 */ /* 0x000fca00078e000d */
[----:B------:R0:W-:Y:S04]  /*6820*/  @P5 STG.E desc[UR36][R4.64+0xe0], R9 ;  /* 0x0000e00904005986 */ /* 0x0001e8000c101924 */
[----:B------:R1:W-:Y:S01]  /*6830*/  @P3 STG.E desc[UR36][R12.64+0xe4], R53 ;  /* 0x0000e4350c003986 */ /* 0x0003e2000c101924 */
[----:B0-----:R-:W-:Y:S02]  /*6840*/  @P2 IMAD.MOV.U32 R4, RZ, RZ, R6 ;  /* 0x000000ffff042224 */ /* 0x001fe400078e0006 */
[----:B------:R-:W-:-:S05]  /*6850*/  @P2 IMAD.MOV.U32 R5, RZ, RZ, R7 ;  /* 0x000000ffff052224 */ /* 0x000fca00078e0007 */
[----:B------:R1:W-:Y:S04]  /*6860*/  @P2 STG.E desc[UR36][R4.64+0xe0], R11 ;  /* 0x0000e00b04002986 */ /* 0x0003e8000c101924 */
[----:B------:R1:W-:Y:S02]  /*6870*/  @P1 STG.E desc[UR36][R6.64+0xe4], R55 ;  /* 0x0000e43706001986 */ /* 0x0003e4000c101924 */
.L_x_156:
[----:B------:R-:W-:Y:S05]  /*6880*/  BSYNC B0 ;  /* 0x0000000000007941 */ /* 0x000fea0003800000 */
.L_x_32:
[----:B------:R-:W-:Y:S01]  /*6890*/  IADD3 R16, P0, R16, UR38, RZ ;  /* 0x0000002610107c10 */ /* 0x000fe2000ff1e0ff */
[----:B------:R-:W-:Y:S01]  /*68a0*/  ULDC.64 UR4, c[0x0][0x650] ;  /* 0x0001940000047ab9 */ /* 0x000fe20000000a00 */
[----:B------:R-:W-:Y:S01]  /*68b0*/  PRMT R3, RZ, 0x7610, R3 ;  /* 0x00007610ff037816 */ /* 0x000fe20000000003 */
[----:B------:R-:W-:Y:S01]  /*68c0*/  IMAD.MOV.U32 R103, RZ, RZ, -0x1 ;  /* 0xffffffffff677424 */ /* 0x000fe200078e00ff */
[----:B------:R-:W-:Y:S01]  /*68d0*/  IADD3.X R17, R17, UR41, RZ, P0, !PT ;  /* 0x0000002911117c10 */ /* 0x000fe200087fe4ff */
[----:B------:R-:W-:Y:S01]  /*68e0*/  IMAD.MOV.U32 R23, RZ, RZ, -0x1 ;  /* 0xffffffffff177424 */ /* 0x000fe200078e00ff */
[----:B------:R-:W-:-:S04]  /*68f0*/  ISETP.GE.U32.AND P0, PT, R16, UR4, PT ;  /* 0x0000000410007c0c */ /* 0x000fc8000bf06070 */
[----:B------:R-:W-:-:S13]  /*6900*/  ISETP.GE.U32.AND.EX P0, PT, R17, UR5, PT, P0 ;  /* 0x0000000511007c0c */ /* 0x000fda000bf06100 */
[----:B------:R-:W-:Y:S05]  /*6910*/  @P0 BRA `(.L_x_157) ;  /* 0x00000004004c0947 */ /* 0x000fea0003800000 */
[----:B-1----:R-:W1:Y:S01]  /*6920*/  LDC.64 R10, c[0x0][0x628] ;  /* 0x00018a00ff0a7b82 */ /* 0x002e620000000a00 */
[----:B0-23--:R-:W0:Y:S01]  /*6930*/  S2R R12, SR_CTAID.X ;  /* 0x00000000000c7919 */ /* 0x00de220000002500 */
[----:B------:R-:W-:Y:S01]  /*6940*/  MOV R8, R16 ;  /* 0x0000001000087202 */ /* 0x000fe20000000f00 */
[----:B------:R-:W-:Y:S01]  /*6950*/  IMAD.MOV.U32 R9, RZ, RZ, R17 ;  /* 0x000000ffff097224 */ /* 0x000fe200078e0011 */
[----:B------:R-:W2:Y:S04]  /*6960*/  S2R R20, SR_CTAID.Y ;  /* 0x0000000000147919 */ /* 0x000ea80000002600 */
[----:B------:R-:W3:Y:S08]  /*6970*/  LDC R0, c[0x0][0x630] ;  /* 0x00018c00ff007b82 */ /* 0x000ef00000000800 */
[----:B----4-:R-:W4:Y:S01]  /*6980*/  LDC.64 R14, c[0x0][0x620] ;  /* 0x00018800ff0e7b82 */ /* 0x010f220000000a00 */
[----:B-1----:R-:W-:-:S04]  /*6990*/  ISETP.NE.U32.AND P0, PT, R10, RZ, PT ;  /* 0x000000ff0a00720c */ /* 0x002fc80003f05070 */
[----:B------:R-:W-:-:S13]  /*69a0*/  ISETP.NE.AND.EX P0, PT, R11, RZ, PT, P0 ;  /* 0x000000ff0b00720c */ /* 0x000fda0003f05300 */
[----:B0-234-:R-:W-:Y:S05]  /*69b0*/  @!P0 BRA `(.L_x_158) ;  /* 0x0000000000288947 */ /* 0x01dfea0003800000 */
[----:B------:R-:W0:Y:S02]  /*69c0*/  LDC R3, c[0x0][0x634] ;  /* 0x00018d00ff037b82 */ /* 0x000e240000000800 */
[----:B0-----:R-:W-:-:S05]  /*69d0*/  IADD3 R3, P0, R16, R3, RZ ;  /* 0x0000000310037210 */ /* 0x001fca0007f1e0ff */
[----:B------:R-:W-:-:S04]  /*69e0*/  IMAD.X R13, RZ, RZ, R17, P0 ;  /* 0x000000ffff0d7224 */ /* 0x000fc800000e0611 */
[----:B------:R-:W-:-:S04]  /*69f0*/  IMAD.WIDE.U32 R4, R13, R10, RZ ;  /* 0x0000000a0d047225 */ /* 0x000fc800078e00ff */
[----:B------:R-:W-:-:S04]  /*6a00*/  IMAD.WIDE.U32 R6, P0, R3, R11, R4 ;  /* 0x0000000b03067225 */ /* 0x000fc80007800004 */
[----:B------:R-:W-:-:S04]  /*6a10*/  IMAD.WIDE.U32 R4, R3, R10, RZ ;  /* 0x0000000a03047225 */ /* 0x000fc800078e00ff */
[----:B------:R-:W-:Y:S01]  /*6a20*/  IMAD.X R9, RZ, RZ, RZ, P0 ;  /* 0x000000ffff097224 */ /* 0x000fe200000e06ff */
[----:B------:R-:W-:Y:S01]  /*6a30*/  IADD3 RZ, P0, R5, R6, RZ ;  /* 0x0000000605ff7210 */ /* 0x000fe20007f1e0ff */
[----:B------:R-:W-:-:S04]  /*6a40*/  IMAD.MOV.U32 R8, RZ, RZ, R7 ;  /* 0x000000ffff087224 */ /* 0x000fc800078e0007 */
[----:B------:R-:W-:-:S08]  /*6a50*/  IMAD.WIDE.U32.X R8, R13, R11, R8, P0 ;  /* 0x0000000b0d087225 */ /* 0x000fd000000e0408 */
.L_x_158:
[-CC-:B------:R-:W-:Y:S01]  /*6a60*/  SHF.R.U64 R23, R8, R0.reuse, R9.reuse ;  /* 0x0000000008177219 */ /* 0x180fe20000001209 */
[----:B------:R-:W0:Y:S01]  /*6a70*/  LDC.64 R26, c[0x0][0x640] ;  /* 0x00019000ff1a7b82 */ /* 0x000e220000000a00 */
[----:B------:R-:W-:Y:S01]  /*6a80*/  SHF.R.U32.HI R0, RZ, R0, R9 ;  /* 0x00000000ff007219 */ /* 0x000fe20000011609 */
[----:B------:R-:W-:Y:S01]  /*6a90*/  ULDC UR4, c[0x0][0x150] ;  /* 0x0000540000047ab9 */ /* 0x000fe20000000800 */
[----:B------:R-:W-:Y:S02]  /*6aa0*/  IADD3 R3, P0, RZ, -R23, RZ ;  /* 0x80000017ff037210 */ /* 0x000fe40007f1e0ff */
[----:B------:R-:W-:-:S03]  /*6ab0*/  I2FP.F32.U32 R7, R12 ;  /* 0x0000000c00077245 */ /* 0x000fc60000201000 */
[----:B------:R-:W1:Y:S01]  /*6ac0*/  LDC R6, c[0x0][0x618] ;  /* 0x00018600ff067b82 */ /* 0x000e620000000800 */
[----:B------:R-:W-:Y:S02]  /*6ad0*/  IMAD.X R5, RZ, RZ, ~R0, P0 ;  /* 0x000000ffff057224 */ /* 0x000fe400000e0e00 */
[----:B------:R-:W-:Y:S01]  /*6ae0*/  FMUL R7, R7, UR4 ;  /* 0x0000000407077c20 */ /* 0x000fe20008400000 */
[----:B------:R-:W-:Y:S01]  /*6af0*/  ULDC UR4, c[0x0][0x154] ;  /* 0x0000550000047ab9 */ /* 0x000fe20000000800 */
[-C--:B------:R-:W-:Y:S02]  /*6b00*/  IMAD R0, R5, R14.reuse, RZ ;  /* 0x0000000e05007224 */ /* 0x080fe400078e02ff */
[C---:B------:R-:W-:Y:S01]  /*6b10*/  IMAD.WIDE.U32 R4, R3.reuse, R14, R16 ;  /* 0x0000000e03047225 */ /* 0x040fe200078e0010 */
[----:B------:R-:W2:Y:S01]  /*6b20*/  LDC R11, c[0x0][0x608] ;  /* 0x00018200ff0b7b82 */ /* 0x000ea20000000800 */
[----:B------:R-:W3:Y:S02]  /*6b30*/  F2I.U32.TRUNC.NTZ R7, R7 ;  /* 0x0000000700077305 */ /* 0x000ee4000020f000 */
[----:B------:R-:W-:-:S04]  /*6b40*/  IMAD R3, R3, R15, R0 ;  /* 0x0000000f03037224 */ /* 0x000fc800078e0200 */
[----:B------:R-:W-:Y:S01]  /*6b50*/  IMAD.IADD R3, R5, 0x1, R3 ;  /* 0x0000000105037824 */ /* 0x000fe200078e0203 */
[----:B------:R-:W4:Y:S01]  /*6b60*/  LDC R8, c[0x0][0x658] ;  /* 0x00019600ff087b82 */ /* 0x000f220000000800 */
[----:B------:R-:W-:Y:S02]  /*6b70*/  I2FP.F32.U32 R5, R20 ;  /* 0x0000001400057245 */ /* 0x000fe40000201000 */
[----:B0-----:R-:W-:-:S04]  /*6b80*/  ISETP.NE.U32.AND P0, PT, R26, RZ, PT ;  /* 0x000000ff1a00720c */ /* 0x001fc80003f05070 */
[----:B------:R-:W-:Y:S01]  /*6b90*/  ISETP.NE.AND.EX P0, PT, R27, RZ, PT, P0 ;  /* 0x000000ff1b00720c */ /* 0x000fe20003f05300 */
[----:B------:R-:W0:Y:S01]  /*6ba0*/  LDC R9, c[0x0][0x144] ;  /* 0x00005100ff097b82 */ /* 0x000e220000000800 */
[-C--:B-1----:R-:W-:Y:S01]  /*6bb0*/  SHF.R.U64 R13, R4, R6.reuse, R3 ;  /* 0x00000006040d7219 */ /* 0x082fe20000001203 */
[----:B---3--:R-:W-:Y:S01]  /*6bc0*/  IMAD.MOV R7, RZ, RZ, -R7 ;  /* 0x000000ffff077224 */ /* 0x008fe200078e0a07 */
[----:B------:R-:W-:Y:S01]  /*6bd0*/  SHF.R.U32.HI R0, RZ, R6, R3 ;  /* 0x00000006ff007219 */ /* 0x000fe20000011603 */
[----:B------:R-:W-:-:S04]  /*6be0*/  FMUL R6, R5, UR4 ;  /* 0x0000000405067c20 */ /* 0x000fc80008400000 */
[----:B------:R-:W1:Y:S01]  /*6bf0*/  LDC R21, c[0x0][0x148] ;  /* 0x00005200ff157b82 */ /* 0x000e620000000800 */
[----:B------:R3:W0:Y:S01]  /*6c00*/  F2I.U32.TRUNC.NTZ R14, R6 ;  /* 0x00000006000e7305 */ /* 0x000622000020f000 */
[-CC-:B--2---:R-:W-:Y:S02]  /*6c10*/  SHF.R.U64 R10, R13, R11.reuse, R0.reuse ;  /* 0x0000000b0d0a7219 */ /* 0x184fe40000001200 */
[----:B------:R-:W-:-:S04]  /*6c20*/  SHF.R.U32.HI R3, RZ, R11, R0 ;  /* 0x0000000bff037219 */ /* 0x000fc80000011600 */
[----:B------:R-:W2:Y:S01]  /*6c30*/  LDC R24, c[0x0][0x648] ;  /* 0x00019200ff187b82 */ /* 0x000ea20000000800 */
[-CC-:B----4-:R-:W-:Y:S02]  /*6c40*/  SHF.R.U64 R15, R10, R8.reuse, R3.reuse ;  /* 0x000000080a0f7219 */ /* 0x190fe40000001203 */
[----:B------:R-:W-:Y:S02]  /*6c50*/  SHF.R.U32.HI R5, RZ, R8, R3 ;  /* 0x00000008ff057219 */ /* 0x000fe40000011603 */
[----:B------:R-:W-:-:S03]  /*6c60*/  MOV R4, R15 ;  /* 0x0000000f00047202 */ /* 0x000fc60000000f00 */
[----:B------:R-:W4:Y:S01]  /*6c70*/  LDC R28, c[0x0][0x638] ;  /* 0x00018e00ff1c7b82 */ /* 0x000f220000000800 */
[----:B0-----:R-:W-:-:S07]  /*6c80*/  IMAD R25, R9, R7, R12 ;  /* 0x0000000709197224 */ /* 0x001fce00078e020c */
[----:B------:R-:W0:Y:S08]  /*6c90*/  LDC R29, c[0x0][0x610] ;  /* 0x00018400ff1d7b82 */ /* 0x000e300000000800 */
[----:B------:R-:W0:Y:S01]  /*6ca0*/  LDC R30, c[0x0][0x600] ;  /* 0x00018000ff1e7b82 */ /* 0x000e220000000800 */
[----:B-1-3--:R-:W-:Y:S05]  /*6cb0*/  @!P0 BRA `(.L_x_159) ;  /* 0x0000000000288947 */ /* 0x00afea0003800000 */
[----:B------:R-:W1:Y:S02]  /*6cc0*/  LDC R0, c[0x0][0x64c] ;  /* 0x00019300ff007b82 */ /* 0x000e640000000800 */
[----:B-1----:R-:W-:-:S05]  /*6cd0*/  IADD3 R3, P0, R15, R0, RZ ;  /* 0x000000000f037210 */ /* 0x002fca0007f1e0ff */
        /* <DEDUP_REMOVED lines=8> */
.L_x_159:
[----:B------:R-:W-:Y:S01]  /*6d60*/  ISETP.NE.AND P0, PT, R2, 0x1, PT ;  /* 0x000000010200780c */ /* 0x000fe20003f05270 */
[----:B------:R-:W-:Y:S01]  /*6d70*/  IMAD.MOV R14, RZ, RZ, -R14 ;  /* 0x000000ffff0e7224 */ /* 0x000fe200078e0a0e */
[----:B--2---:R-:W-:Y:S02]  /*6d80*/  SHF.R.U64 R0, R4, R24, R5 ;  /* 0x0000001804007219 */ /* 0x004fe40000001205 */
[----:B------:R-:W-:Y:S02]  /*6d90*/  LOP3.LUT R3, R10, R101, RZ, 0xc0, !PT ;  /* 0x000000650a037212 */ /* 0x000fe400078ec0ff */
[----:B------:R-:W-:Y:S01]  /*6da0*/  LOP3.LUT R6, R13, R100, RZ, 0xc0, !PT ;  /* 0x000000640d067212 */ /* 0x000fe200078ec0ff */
[----:B------:R-:W-:Y:S02]  /*6db0*/  IMAD.MOV R4, RZ, RZ, -R0 ;  /* 0x000000ffff047224 */ /* 0x000fe400078e0a00 */
[----:B------:R-:W-:Y:S02]  /*6dc0*/  IMAD R0, R96, R0, R3 ;  /* 0x0000000060007224 */ /* 0x000fe400078e0203 */
[----:B----4-:R-:W-:-:S02]  /*6dd0*/  IMAD R3, R4, R28, R15 ;  /* 0x0000001c04037224 */ /* 0x010fc400078e020f */
[----:B------:R-:W-:Y:S02]  /*6de0*/  @P0 IMAD R25, R21, R14, R20 ;  /* 0x0000000e15190224 */ /* 0x000fe400078e0214 */
[----:B0-----:R-:W-:Y:S02]  /*6df0*/  IMAD R5, R3, R30, R6 ;  /* 0x0000001e03057224 */ /* 0x001fe400078e0206 */
[----:B------:R-:W-:Y:S02]  /*6e00*/  IMAD R0, R0, R29, R25 ;  /* 0x0000001d00007224 */ /* 0x000fe400078e0219 */
[----:B------:R-:W-:-:S03]  /*6e10*/  IMAD.MOV.U32 R4, RZ, RZ, 0x1 ;  /* 0x00000001ff047424 */ /* 0x000fc600078e00ff */
[----:B------:R-:W-:Y:S02]  /*6e20*/  SEL R103, R5, R0, !P0 ;  /* 0x0000000005677207 */ /* 0x000fe40004000000 */
[----:B------:R-:W-:Y:S02]  /*6e30*/  PRMT R3, R4, 0x7610, R3 ;  /* 0x0000761004037816 */ /* 0x000fe40000000003 */
[----:B------:R-:W-:-:S07]  /*6e40*/  SEL R0, R0, R5, !P0 ;  /* 0x0000000500007207 */ /* 0x000fce0004000000 */
.L_x_157:
[----:B------:R-:W-:Y:S01]  /*6e50*/  UIADD3 UR42, UR43, UR42, URZ ;  /* 0x0000002a2b2a7290 */ /* 0x000fe2000fffe03f */
[----:B------:R-:W-:Y:S01]  /*6e60*/  LOP3.LUT P0, RZ, R3, 0xff, RZ, 0xc0, !PT ;  /* 0x000000ff03ff7812 */ /* 0x000fe2000780c0ff */
[----:B------:R-:W-:Y:S02]  /*6e70*/  IMAD.MOV.U32 R115, RZ, RZ, R0 ;  /* 0x000000ffff737224 */ /* 0x000fe400078e0000 */
[----:B------:R-:W-:Y:S02]  /*6e80*/  USHF.R.U32.HI UR4, URZ, 0x1, UR42 ;  /* 0x000000013f047899 */ /* 0x000fe4000801162a */
[----:B------:R-:W-:Y:S02]  /*6e90*/  UISETP.GT.U32.AND UP1, UPT, UR42, 0x1, UPT ;  /* 0x000000012a00788c */ /* 0x000fe4000bf24070 */
[----:B------:R-:W-:Y:S02]  /*6ea0*/  ULOP3.LUT UR4, UR4, 0x1, URZ, 0xc0, !UPT ;  /* 0x0000000104047892 */ /* 0x000fe4000f8ec03f */
[----:B------:R-:W-:-:S02]  /*6eb0*/  UISETP.LT.U32.AND UP1, UPT, UR43, 0x2, UP1 ;  /* 0x000000022b00788c */ /* 0x000fc40008f21070 */
[----:B------:R-:W-:Y:S02]  /*6ec0*/  UISETP.NE.U32.AND UP0, UPT, UR4, 0x1, UPT ;  /* 0x000000010400788c */ /* 0x000fe4000bf05070 */
[----:B------:R-:W-:Y:S02]  /*6ed0*/  USEL UR5, URZ, 0x1, !UP1 ;  /* 0x000000013f057887 */ /* 0x000fe4000c800000 */
[----:B------:R-:W-:Y:S02]  /*6ee0*/  UISETP.GT.U32.AND UP0, UPT, UR43, 0x1, !UP0 ;  /* 0x000000012b00788c */ /* 0x000fe4000c704070 */
[----:B------:R-:W-:Y:S02]  /*6ef0*/  ULOP3.LUT UR42, UR42, 0x1, URZ, 0xc0, !UPT ;  /* 0x000000012a2a7892 */ /* 0x000fe4000f8ec03f */
[----:B------:R-:W-:-:S04]  /*6f00*/  USEL UR4, URZ, 0x1, !UP0 ;  /* 0x000000013f047887 */ /* 0x000fc8000c000000 */
[----:B------:R-:W-:Y:S01]  /*6f10*/  ULOP3.LUT UR40, UR4, UR40, UR5, 0x96, !UPT ;  /* 0x0000002804287292 */ /* 0x000fe2000f8e9605 */
[----:B------:R-:W-:Y:S11]  /*6f20*/  @P0 BRA `(.L_x_160) ;  /* 0xffffffa400540947 */ /* 0x000ff6000383ffff */
[----:B------:R-:W-:Y:S05]  /*6f30*/  EXIT ;  /* 0x000000000000794d */ /* 0x000fea0003800000 */
.L_x_7:
[----:B------:R-:W-:Y:S01]  /*6f40*/  ULDC.64 UR4, c[0x0][0x650] ;  /* 0x0001940000047ab9 */ /* 0x000fe20000000a00 */
[----:B------:R-:W-:Y:S01]  /*6f50*/  PRMT R8, RZ, 0x7610, R8 ;  /* 0x00007610ff087816 */ /* 0x000fe20000000008 */
[----:B------:R-:W-:Y:S01]  /*6f60*/  IMAD.MOV.U32 R20, RZ, RZ, -0x1 ;  /* 0xffffffffff147424 */ /* 0x000fe200078e00ff */
[----:B------:R-:W-:Y:S01]  /*6f70*/  ISETP.GE.U32.AND P0, PT, R16, UR4, PT ;  /* 0x0000000410007c0c */ /* 0x000fe2000bf06070 */
[----:B------:R-:W-:Y:S01]  /*6f80*/  IMAD.MOV.U32 R6, RZ, RZ, -0x1 ;  /* 0xffffffffff067424 */ /* 0x000fe200078e00ff */
[----:B------:R-:W-:Y:S02]  /*6f90*/  MOV R21, 0xffffffff ;  /* 0xffffffff00157802 */ /* 0x000fe40000000f00 */
        /* <DEDUP_REMOVED lines=20> */
.L_x_162:
[----:B------:R-:W0:Y:S01]  /*70e0*/  LDC.64 R28, c[0x0][0x640] ;  /* 0x00019000ff1c7b82 */ /* 0x000e220000000a00 */
[-CC-:B------:R-:W-:Y:S01]  /*70f0*/  SHF.R.U64 R22, R14, R6.reuse, R15.reuse ;  /* 0x000000060e167219 */ /* 0x180fe2000000120f */
[----:B------:R-:W-:Y:S01]  /*7100*/  IMAD.MOV.U32 R30, RZ, RZ, 0x1 ;  /* 0x00000001ff1e7424 */ /* 0x000fe200078e00ff */
[----:B------:R-:W-:Y:S02]  /*7110*/  SHF.R.U32.HI R6, RZ, R6, R15 ;  /* 0x00000006ff067219 */ /* 0x000fe4000001160f */
[----:B------:R-:W-:-:S03]  /*7120*/  IADD3 R13, P0, RZ, -R22, RZ ;  /* 0x80000016ff0d7210 */ /* 0x000fc60007f1e0ff */
[----:B------:R-:W1:Y:S01]  /*7130*/  LDC R12, c[0x0][0x618] ;  /* 0x00018600ff0c7b82 */ /* 0x000e620000000800 */
[----:B------:R-:W-:-:S05]  /*7140*/  IADD3.X R11, RZ, ~R6, RZ, P0, !PT ;  /* 0x80000006ff0b7210 */ /* 0x000fca00007fe4ff */
[-C--:B------:R-:W-:Y:S02]  /*7150*/  IMAD R6, R11, R26.reuse, RZ ;  /* 0x0000001a0b067224 */ /* 0x080fe400078e02ff */
[----:B------:R-:W2:Y:S01]  /*7160*/  LDC R14, c[0x0][0x608] ;  /* 0x00018200ff0e7b82 */ /* 0x000ea20000000800 */
[----:B------:R-:W-:-:S04]  /*7170*/  IMAD.WIDE.U32 R10, R13, R26, R16 ;  /* 0x0000001a0d0a7225 */ /* 0x000fc800078e0010 */
[----:B------:R-:W-:-:S03]  /*7180*/  IMAD R13, R13, R27, R6 ;  /* 0x0000001b0d0d7224 */ /* 0x000fc600078e0206 */
[----:B------:R-:W3:Y:S01]  /*7190*/  LDC R25, c[0x0][0x658] ;  /* 0x00019600ff197b82 */ /* 0x000ee20000000800 */
[----:B------:R-:W-:Y:S01]  /*71a0*/  IMAD.IADD R11, R11, 0x1, R13 ;  /* 0x000000010b0b7824 */ /* 0x000fe200078e020d */
[----:B0-----:R-:W-:-:S04]  /*71b0*/  ISETP.NE.U32.AND P0, PT, R28, RZ, PT ;  /* 0x000000ff1c00720c */ /* 0x001fc80003f05070 */
[----:B------:R-:W-:Y:S02]  /*71c0*/  ISETP.NE.AND.EX P0, PT, R29, RZ, PT, P0 ;  /* 0x000000ff1d00720c */ /* 0x000fe40003f05300 */
[----:B------:R-:W0:Y:S01]  /*71d0*/  LDC R20, c[0x0][0x600] ;  /* 0x00018000ff147b82 */ /* 0x000e220000000800 */
[-CC-:B-1----:R-:W-:Y:S01]  /*71e0*/  SHF.R.U64 R8, R10, R12.reuse, R11.reuse ;  /* 0x0000000c0a087219 */ /* 0x182fe2000000120b */
[----:B------:R-:W-:Y:S01]  /*71f0*/  IMAD.MOV.U32 R10, RZ, RZ, -0x1 ;  /* 0xffffffffff0a7424 */ /* 0x000fe200078e00ff */
[----:B------:R-:W-:-:S05]  /*7200*/  SHF.R.U32.HI R11, RZ, R12, R11 ;  /* 0x0000000cff0b7219 */ /* 0x000fca000001160b */
[----:B------:R-:W1:Y:S01]  /*7210*/  LDC R26, c[0x0][0x648] ;  /* 0x00019200ff1a7b82 */ /* 0x000e620000000800 */
[-CC-:B--2---:R-:W-:Y:S02]  /*7220*/  SHF.R.U64 R21, R8, R14.reuse, R11.reuse ;  /* 0x0000000e08157219 */ /* 0x184fe4000000120b */
[----:B------:R-:W-:-:S05]  /*7230*/  SHF.R.U32.HI R6, RZ, R14, R11 ;  /* 0x0000000eff067219 */ /* 0x000fca000001160b */
[----:B------:R-:W2:Y:S01]  /*7240*/  LDC R27, c[0x0][0x638] ;  /* 0x00018e00ff1b7b82 */ /* 0x000ea20000000800 */
[-C--:B---3--:R-:W-:Y:S02]  /*7250*/  SHF.L.U32 R10, R10, R25.reuse, RZ ;  /* 0x000000190a0a7219 */ /* 0x088fe400000006ff */
[-CC-:B------:R-:W-:Y:S02]  /*7260*/  SHF.R.U64 R23, R21, R25.reuse, R6.reuse ;  /* 0x0000001915177219 */ /* 0x180fe40000001206 */
[----:B------:R-:W-:Y:S02]  /*7270*/  LOP3.LUT R32, RZ, R10, RZ, 0x33, !PT ;  /* 0x0000000aff207212 */ /* 0x000fe400078e33ff */
[----:B------:R-:W-:Y:S01]  /*7280*/  SHF.R.U32.HI R11, RZ, R25, R6 ;  /* 0x00000019ff0b7219 */ /* 0x000fe20000011606 */
[----:B------:R-:W3:Y:S01]  /*7290*/  LDC R31, c[0x0][0x610] ;  /* 0x00018400ff1f7b82 */ /* 0x000ee20000000800 */
[----:B------:R-:W-:Y:S01]  /*72a0*/  IMAD.MOV.U32 R10, RZ, RZ, R23 ;  /* 0x000000ffff0a7224 */ /* 0x000fe200078e0017 */
[----:B------:R-:W-:Y:S06]  /*72b0*/  @!P0 BRA `(.L_x_163) ;  /* 0x0000000000288947 */ /* 0x000fec0003800000 */
[----:B------:R-:W4:Y:S02]  /*72c0*/  LDC R6, c[0x0][0x64c] ;  /* 0x00019300ff067b82 */ /* 0x000f240000000800 */
[----:B----4-:R-:W-:-:S05]  /*72d0*/  IADD3 R15, P0, R23, R6, RZ ;  /* 0x00000006170f7210 */ /* 0x010fca0007f1e0ff */
[----:B------:R-:W-:-:S04]  /*72e0*/  IMAD.X R19, RZ, RZ, R11, P0 ;  /* 0x000000ffff137224 */ /* 0x000fc800000e060b */
[----:B------:R-:W-:-:S04]  /*72f0*/  IMAD.WIDE.U32 R10, R19, R28, RZ ;  /* 0x0000001c130a7225 */ /* 0x000fc800078e00ff */
[----:B------:R-:W-:-:S04]  /*7300*/  IMAD.WIDE.U32 R12, P0, R15, R29, R10 ;  /* 0x0000001d0f0c7225 */ /* 0x000fc8000780000a */
[----:B------:R-:W-:Y:S01]  /*7310*/  IMAD.WIDE.U32 R10, R15, R28, RZ ;  /* 0x0000001c0f0a7225 */ /* 0x000fe200078e00ff */
[----:B------:R-:W-:-:S03]  /*7320*/  MOV R14, R13 ;  /* 0x0000000d000e7202 */ /* 0x000fc60000000f00 */
[----:B------:R-:W-:Y:S01]  /*7330*/  IMAD.X R15, RZ, RZ, RZ, P0 ;  /* 0x000000ffff0f7224 */ /* 0x000fe200000e06ff */
[----:B------:R-:W-:-:S05]  /*7340*/  IADD3 RZ, P0, R11, R12, RZ ;  /* 0x0000000c0bff7210 */ /* 0x000fca0007f1e0ff */
[----:B------:R-:W-:-:S08]  /*7350*/  IMAD.WIDE.U32.X R10, R19, R29, R14, P0 ;  /* 0x0000001d130a7225 */ /* 0x000fd000000e040e */
.L_x_163:
[----:B------:R-:W-:Y:S02]  /*7360*/  ISETP.NE.AND P0, PT, R2, 0x1, PT ;  /* 0x000000010200780c */ /* 0x000fe40003f05270 */
[----:B-1----:R-:W-:Y:S01]  /*7370*/  SHF.R.U64 R6, R10, R26, R11 ;  /* 0x0000001a0a067219 */ /* 0x002fe2000000120b */
[----:B0-----:R-:W-:Y:S01]  /*7380*/  VIADD R11, R20, 0xffffffff ;  /* 0xffffffff140b7836 */ /* 0x001fe20000000000 */
[----:B------:R-:W-:Y:S02]  /*7390*/  SHF.L.U32 R30, R30, R25, RZ ;  /* 0x000000191e1e7219 */ /* 0x000fe400000006ff */
[----:B------:R-:W-:Y:S01]  /*73a0*/  LOP3.LUT R5, R21, R32, RZ, 0xc0, !PT ;  /* 0x0000002015057212 */ /* 0x000fe200078ec0ff */
[----:B------:R-:W-:-:S04]  /*73b0*/  IMAD.MOV R10, RZ, RZ, -R6 ;  /* 0x000000ffff0a7224 */ /* 0x000fc800078e0a06 */
[----:B------:R-:W-:Y:S01]  /*73c0*/  IMAD R6, R30, R6, R5 ;  /* 0x000000061e067224 */ /* 0x000fe200078e0205 */
[----:B------:R-:W-:Y:S01]  /*73d0*/  LOP3.LUT R5, R8, R11, RZ, 0xc0, !PT ;  /* 0x0000000b08057212 */ /* 0x000fe200078ec0ff */
[----:B------:R-:W-:Y:S02]  /*73e0*/  @P0 IMAD R7, R9, R24, R4 ;  /* 0x0000001809070224 */ /* 0x000fe400078e0204 */
[----:B--2---:R-:W-:Y:S02]  /*73f0*/  IMAD R4, R10, R27, R23 ;  /* 0x0000001b0a047224 */ /* 0x004fe400078e0217 */
[----:B---3--:R-:W-:Y:S02]  /*7400*/  IMAD R7, R6, R31, R7 ;  /* 0x0000001f06077224 */ /* 0x008fe400078e0207 */
[----:B------:R-:W-:Y:S02]  /*7410*/  IMAD R4, R4, R20, R5 ;  /* 0x0000001404047224 */ /* 0x000fe400078e0205 */
[----:B------:R-:W-:-:S02]  /*7420*/  IMAD.MOV.U32 R8, RZ, RZ, 0x1 ;  /* 0x00000001ff087424 */ /* 0x000fc400078e00ff */
[----:B------:R-:W-:Y:S01]  /*7430*/  IMAD.MOV.U32 R6, RZ, RZ, R22 ;  /* 0x000000ffff067224 */ /* 0x000fe200078e0016 */
[----:B------:R-:W-:Y:S02]  /*7440*/  SEL R20, R4, R7, !P0 ;  /* 0x0000000704147207 */ /* 0x000fe40004000000 */
[----:B------:R-:W-:-:S07]  /*7450*/  SEL R21, R7, R4, !P0 ;  /* 0x0000000407157207 */ /* 0x000fce0004000000 */
.L_x_161:
[----:B------:R-:W-:-:S08]  /*7460*/  NOP ;  /* 0x0000000000007918 */ /* 0x000fd00000000000 */
[----:B------:R-:W0:-:S00]  /*7470*/  USETMAXREG.DEALLOC.CTAPOOL 0x28 ;  /* 0x00000028000079c8 */ /* 0x000e0000080e0500 */
[----:B0-----:R-:W-:-:S13]  /*7480*/  ISETP.NE.AND P0, PT, R3, RZ, PT ;  /* 0x000000ff0300720c */ /* 0x001fda0003f05270 */
[----:B------:R-:W-:Y:S05]  /*7490*/  @P0 EXIT ;  /* 0x000000000000094d */ /* 0x000fea0003800000 */
[----:B------:R-:W-:Y:S01]  /*74a0*/  LOP3.LUT P0, RZ, R8, 0xff, RZ, 0xc0, !PT ;  /* 0x000000ff08ff7812 */ /* 0x000fe2000780c0ff */
[----:B------:R-:W-:Y:S02]  /*74b0*/  IMAD.MOV.U32 R3, RZ, RZ, 0x1 ;  /* 0x00000001ff037424 */ /* 0x000fe400078e00ff */
[----:B------:R-:W-:-:S10]  /*74c0*/  IMAD.MOV.U32 R8, RZ, RZ, RZ ;  /* 0x000000ffff087224 */ /* 0x000fd400078e00ff */
[----:B------:R-:W-:Y:S05]  /*74d0*/  @!P0 BRA `(.L_x_164) ;  /* 0x0000000c005c8947 */ /* 0x000fea0003800000 */
[----:B------:R-:W0:Y:S01]  /*74e0*/  LDC R3, c[0x0][0x28c] ;  /* 0x0000a300ff037b82 */ /* 0x000e220000000800 */
[----:B------:R-:W1:Y:S01]  /*74f0*/  S2R R12, SR_CgaCtaId ;  /* 0x00000000000c7919 */ /* 0x000e620000008800 */
[----:B------:R-:W-:Y:S01]  /*7500*/  ULDC UR5, c[0x0][0x658] ;  /* 0x0001960000057ab9 */ /* 0x000fe20000000800 */
[----:B------:R-:W-:Y:S01]  /*7510*/  UMOV UR6, 0xffffffff ;  /* 0xffffffff00067882 */ /* 0x000fe20000000000 */
[----:B------:R-:W-:Y:S01]  /*7520*/  BSSY B0, `(.L_x_164) ;  /* 0x00000d2000007945 */ /* 0x000fe20003800000 */
[----:B------:R-:W-:Y:S01]  /*7530*/  USHF.L.U32 UR6, UR6, UR5, URZ ;  /* 0x0000000506067299 */ /* 0x000fe2000800063f */
[----:B------:R-:W-:Y:S01]  /*7540*/  IMAD.MOV.U32 R10, RZ, RZ, 0x1 ;  /* 0x00000001ff0a7424 */ /* 0x000fe200078e00ff */
[----:B------:R-:W-:Y:S01]  /*7550*/  LOP3.LUT R19, R18, 0x2, RZ, 0xfc, !PT ;  /* 0x0000000212137812 */ /* 0x000fe200078efcff */
[----:B------:R-:W-:Y:S01]  /*7560*/  IMAD.MOV.U32 R8, RZ, RZ, RZ ;  /* 0x000000ffff087224 */ /* 0x000fe200078e00ff */
[----:B------:R-:W-:Y:S01]  /*7570*/  ULDC UR4, c[0x0][0x600] ;  /* 0x0001800000047ab9 */ /* 0x000fe20000000800 */
[----:B------:R-:W-:Y:S01]  /*7580*/  UMOV UR7, 0x1 ;  /* 0x0000000100077882 */ /* 0x000fe20000000000 */
[----:B------:R-:W-:-:S02]  /*7590*/  UIADD3 UR4, UR4, -0x1, URZ ;  /* 0xffffffff04047890 */ /* 0x000fc4000fffe03f */
[----:B------:R-:W-:Y:S02]  /*75a0*/  USHF.L.U32 UR5, UR7, UR5, URZ ;  /* 0x0000000507057299 */ /* 0x000fe4000800063f */
[----:B------:R-:W-:Y:S01]  /*75b0*/  ULOP3.LUT UR6, URZ, UR6, URZ, 0x33, !UPT ;  /* 0x000000063f067292 */ /* 0x000fe2000f8e333f */
[----:B------:R-:W-:Y:S01]  /*75c0*/  ULDC.64 UR30, c[0x0][0x198] ;  /* 0x00006600001e7ab9 */ /* 0x000fe20000000a00 */
[----:B0-----:R-:W-:-:S04]  /*75d0*/  IADD3 R3, R3, 0x3f, RZ ;  /* 0x0000003f03037810 */ /* 0x001fc80007ffe0ff */
[----:B------:R-:W-:-:S04]  /*75e0*/  SHF.R.S32.HI R4, RZ, 0x1f, R3 ;  /* 0x0000001fff047819 */ /* 0x000fc80000011403 */
[----:B------:R-:W-:Y:S01]  /*75f0*/  LEA.HI R4, R4, R3, RZ, 0x6 ;  /* 0x0000000304047211 */ /* 0x000fe200078f30ff */
[C---:B-1----:R-:W-:Y:S02]  /*7600*/  IMAD.SHL.U32 R11, R12.reuse, 0x20, RZ ;  /* 0x000000200c0b7824 */ /* 0x042fe400078e00ff */
[----:B------:R-:W-:Y:S01]  /*7610*/  IMAD.SHL.U32 R12, R12, 0x400, RZ ;  /* 0x000004000c0c7824 */ /* 0x000fe200078e00ff */
[----:B------:R-:W-:Y:S01]  /*7620*/  SHF.R.S32.HI R9, RZ, 0x6, R4 ;  /* 0x00000006ff097819 */ /* 0x000fe20000011404 */
[----:B------:R-:W-:Y:S01]  /*7630*/  IMAD.MOV.U32 R3, RZ, RZ, 0x1 ;  /* 0x00000001ff037424 */ /* 0x000fe200078e00ff */
[----:B------:R-:W-:Y:S02]  /*7640*/  LOP3.LUT R11, R11, 0x20, RZ, 0xc0, !PT ;  /* 0x000000200b0b7812 */ /* 0x000fe400078ec0ff */
[----:B------:R-:W-:Y:S01]  /*7650*/  LOP3.LUT R12, R12, 0x400, RZ, 0xc0, !PT ;  /* 0x000004000c0c7812 */ /* 0x000fe200078ec0ff */
[----:B------:R-:W-:-:S07]  /*7660*/  VIADD R13, R9, 0x1 ;  /* 0x00000001090d7836 */ /* 0x000fce0000000000 */
.L_x_175:
[----:B------:R-:W-:-:S03]  /*7670*/  UMOV UR7, 0xffffffff ;  /* 0xffffffff00077882 */ /* 0x000fc60000000000 */
[----:B------:R-:W-:Y:S05]  /*7680*/  BRA.DIV UR7, `(.L_x_165) ;  /* 0x0000000e07907947 */ /* 0x000fea000b800000 */
[----:B------:R-:W-:-:S13]  /*7690*/  ELECT P6, URZ, PT ;  /* 0x00000000003f782f */ /* 0x000fda00038c0000 */
.L_x_184:
[----:B------:R-:W0:Y:S01]  /*76a0*/  LDC R4, c[0x0][0x28c] ;  /* 0x0000a300ff047b82 */ /* 0x000e220000000800 */
[----:B------:R-:W-:Y:S01]  /*76b0*/  BSSY B1, `(.L_x_166) ;  /* 0x0000044000017945 */ /* 0x000fe20003800000 */
[----:B0-----:R-:W-:-:S13]  /*76c0*/  ISETP.LT.OR P6, PT, R4, 0x1, !P6 ;  /* 0x000000010400780c */ /* 0x001fda00077c1670 */
[----:B------:R-:W-:Y:S05]  /*76d0*/  @P6 BRA `(.L_x_167) ;  /* 0x0000000400046947 */ /* 0x000fea0003800000 */
[----:B------:R-:W-:Y:S01]  /*76e0*/  SHF.L.U32 R21, R21, 0x8, RZ ;  /* 0x0000000815157819 */ /* 0x000fe200000006ff */
[----:B------:R-:W-:Y:S02]  /*76f0*/  IMAD R20, R20, 0x40, R11 ;  /* 0x0000004014147824 */ /* 0x000fe400078e020b */
[----:B------:R-:W-:Y:S02]  /*7700*/  IMAD.MOV.U32 R24, RZ, RZ, RZ ;  /* 0x000000ffff187224 */ /* 0x000fe400078e00ff */
[----:B------:R-:W-:Y:S02]  /*7710*/  IMAD.MOV.U32 R4, RZ, RZ, R13 ;  /* 0x000000ffff047224 */ /* 0x000fe400078e000d */
[----:B------:R-:W-:Y:S02]  /*7720*/  IMAD.MOV.U32 R5, RZ, RZ, R3 ;  /* 0x000000ffff057224 */ /* 0x000fe400078e0003 */
[----:B------:R-:W-:-:S07]  /*7730*/  IMAD.MOV.U32 R7, RZ, RZ, R8 ;  /* 0x000000ffff077224 */ /* 0x000fce00078e0008 */
.L_x_170:
[----:B------:R-:W0:Y:S01]  /*7740*/  S2R R15, SR_CgaCtaId ;  /* 0x00000000000f7919 */ /* 0x000e220000008800 */
[----:B------:R-:W-:Y:S02]  /*7750*/  MOV R14, 0x400 ;  /* 0x00000400000e7802 */ /* 0x000fe40000000f00 */
[----:B------:R-:W-:Y:S02]  /*7760*/  ISETP.NE.AND P1, PT, R0, RZ, PT ;  /* 0x000000ff0000720c */ /* 0x000fe40003f25270 */
[----:B0-----:R-:W-:Y:S02]  /*7770*/  LEA R22, R15, R14, 0x18 ;  /* 0x0000000e0f167211 */ /* 0x001fe400078ec0ff */
[----:B------:R-:W-:-:S09]  /*7780*/  SHF.L.U32 R14, R5, 0x1f, RZ ;  /* 0x0000001f050e7819 */ /* 0x000fd200000006ff */
[----:B------:R-:W0:Y:S01]  /*7790*/  @!P1 LDC R15, c[0x0][0x500] ;  /* 0x00014000ff0f9b82 */ /* 0x000e220000000800 */
[----:B------:R-:W-:-:S04]  /*77a0*/  IMAD R23, R7, 0x8, R22 ;  /* 0x0000000807177824 */ /* 0x000fc800078e0216 */
[----:B------:R-:W1:Y:S02]  /*77b0*/  SYNCS.PHASECHK.TRANS64.TRYWAIT P0, [R23+URZ+0x10], R14 ;  /* 0x0000100e170075a7 */ /* 0x000e64000800017f */
[----:B-1----:R-:W-:Y:S05]  /*77c0*/  @!P0 BRA `(.L_x_168) ;  /* 0x0000000c00608947 */ /* 0x002fea0003800000 */
.L_x_185:
[----:B-1----:R-:W-:Y:S01]  /*77d0*/  PRMT R14, R19, 0x9910, RZ ;  /* 0x00009910130e7816 */ /* 0x002fe200000000ff */
[----:B0-----:R0:W-:Y:S03]  /*77e0*/  @!P1 SYNCS.ARRIVE.TRANS64 RZ, [R23+URZ], R15 ;  /* 0x0000000f17ff99a7 */ /* 0x0011e6000800003f */
[----:B------:R-:W-:-:S13]  /*77f0*/  ISETP.NE.AND P0, PT, R14, 0x2, PT ;  /* 0x000000020e00780c */ /* 0x000fda0003f05270 */
[----:B0-----:R-:W-:Y:S05]  /*7800*/  @P0 BRA `(.L_x_169) ;  /* 0x0000000000040947 */ /* 0x001fea0003800000 */
[----:B------:R-:W-:Y:S01]  /*7810*/  BPT.TRAP 0x1 ;  /* 0x000000040000795c */ /* 0x000fe20000300000 */
.L_x_169:
[C---:B------:R-:W-:Y:S01]  /*7820*/  LEA R14, R7.reuse, R22, 0x10 ;  /* 0x00000016070e7211 */ /* 0x040fe200078e80ff */
[----:B------:R-:W-:Y:S01]  /*7830*/  VIADD R4, R4, 0xffffffff ;  /* 0xffffffff04047836 */ /* 0x000fe20000000000 */
[----:B------:R-:W-:Y:S01]  /*7840*/  R2UR UR34, R24 ;  /* 0x00000000182272ca */ /* 0x000fe200000e0000 */
[----:B------:R-:W-:Y:S01]  /*7850*/  UIADD3 UR14, UP0, UR30, 0xf0, URZ ;  /* 0x000000f01e0e7890 */ /* 0x000fe2000ff1e03f */
[----:B------:R-:W-:Y:S01]  /*7860*/  R2UR UR24, R14 ;  /* 0x000000000e1872ca */ /* 0x000fe200000e0000 */
[----:B------:R-:W-:Y:S01]  /*7870*/  IMAD R14, R7, 0x1000, R12 ;  /* 0x00001000070e7824 */ /* 0x000fe200078e020c */
[----:B------:R-:W-:Y:S01]  /*7880*/  R2UR UR33, R23 ;  /* 0x00000000172172ca */ /* 0x000fe200000e0000 */
[----:B------:R-:W-:Y:S01]  /*7890*/  UIADD3 UR42, UP1, UR30, 0x1f0, URZ ;  /* 0x000001f01e2a7890 */ /* 0x000fe2000ff3e03f */
[----:B------:R-:W-:Y:S01]  /*78a0*/  R2UR UR36, R6 ;  /* 0x00000000062472ca */ /* 0x000fe200000e0000 */
[----:B------:R-:W-:Y:S01]  /*78b0*/  IMAD R14, R14, 0x4, R22 ;  /* 0x000000040e0e7824 */ /* 0x000fe200078e0216 */
[----:B------:R-:W-:Y:S01]  /*78c0*/  R2UR UR35, R21 ;  /* 0x00000000152372ca */ /* 0x000fe200000e0000 */
[----:B------:R-:W-:Y:S01]  /*78d0*/  UIADD3.X UR15, URZ, UR31, URZ, UP0, !UPT ;  /* 0x0000001f3f0f7290 */ /* 0x000fe200087fe43f */
[----:B------:R-:W-:Y:S01]  /*78e0*/  R2UR UR19, R20 ;  /* 0x00000000141372ca */ /* 0x000fe200000e0000 */
[----:B------:R-:W-:Y:S01]  /*78f0*/  UIADD3.X UR43, URZ, UR31, URZ, UP1, !UPT ;  /* 0x0000001f3f2b7290 */ /* 0x000fe20008ffe43f */
[----:B------:R-:W-:Y:S01]  /*7900*/  R2UR UR8, R14 ;  /* 0x000000000e0872ca */ /* 0x000fe200000e0000 */
[----:B------:R-:W-:Y:S01]  /*7910*/  UIADD3 UR26, UR34, 0x20, URZ ;  /* 0x00000020221a7890 */ /* 0x000fe2000fffe03f */
[----:B------:R-:W-:Y:S01]  /*7920*/  ISETP.GT.AND P1, PT, R4, 0x1, PT ;  /* 0x000000010400780c */ /* 0x000fe20003f24270 */
[----:B------:R-:W-:Y:S01]  /*7930*/  UIADD3 UR32, UR24, 0x100, URZ ;  /* 0x0000010018207890 */ /* 0x000fe2000fffe03f */
[----:B------:R-:W-:Y:S01]  /*7940*/  VIADD R7, R7, 0x1 ;  /* 0x0000000107077836 */ /* 0x000fe20000000000 */
[----:B------:R-:W-:Y:S01]  /*7950*/  UIADD3 UR24, UR24, 0x8100, URZ ;  /* 0x0000810018187890 */ /* 0x000fe2000fffe03f */
[----:B------:R-:W-:Y:S01]  /*7960*/  VIADD R24, R24, 0x40 ;  /* 0x0000004018187836 */ /* 0x000fe20000000000 */
[----:B------:R-:W-:Y:S01]  /*7970*/  UMOV UR22, 0x0 ;  /* 0x0000000000167882 */ /* 0x000fe20000000000 */
[----:B------:R-:W-:Y:S01]  /*7980*/  UMOV UR23, 0x10000000 ;  /* 0x1000000000177882 */ /* 0x000fe20000000000 */
[----:B------:R-:W-:Y:S01]  /*7990*/  ISETP.NE.AND P0, PT, R7, 0x2, PT ;  /* 0x000000020700780c */ /* 0x000fe20003f05270 */
[----:B------:R-:W-:Y:S01]  /*79a0*/  UMOV UR25, UR33 ;  /* 0x0000002100197c82 */ /* 0x000fe20008000000 */
[----:B------:R-:W-:Y:S01]  /*79b0*/  UMOV UR28, UR36 ;  /* 0x00000024001c7c82 */ /* 0x000fe20008000000 */
[----:B------:R-:W-:Y:S01]  /*79c0*/  UMOV UR27, UR35 ;  /* 0x00000023001b7c82 */ /* 0x000fe20008000000 */
[----:B------:R-:W-:Y:S01]  /*79d0*/  UIADD3 UR16, UR8, 0x20100, URZ ;  /* 0x0002010008107890 */ /* 0x000fe2000fffe03f */
[----:B------:R0:W-:Y:S01]  /*79e0*/  UTMALDG.3D [UR32], [UR14], desc[UR22] ;  /* 0x000016200e0075b4 */ /* 0x0001e20008011000 */
[----:B------:R-:W-:Y:S01]  /*79f0*/  UIADD3 UR8, UR8, 0x22100, URZ ;  /* 0x0002210008087890 */ /* 0x000fe2000fffe03f */
[----:B------:R-:W-:Y:S01]  /*7a00*/  SEL R14, RZ, 0x1, P0 ;  /* 0x00000001ff0e7807 */ /* 0x000fe20000000000 */
[----:B------:R-:W-:Y:S01]  /*7a10*/  UMOV UR7, 0x30000 ;  /* 0x0003000000077882 */ /* 0x000fe20000000000 */
[----:B------:R-:W-:Y:S01]  /*7a20*/  UMOV UR17, UR33 ;  /* 0x0000002100117c82 */ /* 0x000fe20008000000 */
[----:B------:R-:W-:Y:S01]  /*7a30*/  UMOV UR18, UR34 ;  /* 0x0000002200127c82 */ /* 0x000fe20008000000 */
[----:B------:R-:W-:Y:S01]  /*7a40*/  UMOV UR20, UR36 ;  /* 0x0000002400147c82 */ /* 0x000fe20008000000 */
[----:B------:R-:W-:Y:S01]  /*7a50*/  UMOV UR9, UR33 ;  /* 0x0000002100097c82 */ /* 0x000fe20008000000 */
[----:B------:R-:W-:Y:S01]  /*7a60*/  UMOV UR11, UR19 ;  /* 0x00000013000b7c82 */ /* 0x000fe20008000000 */
[----:B------:R-:W-:Y:S01]  /*7a70*/  UMOV UR12, UR36 ;  /* 0x00000024000c7c82 */ /* 0x000fe20008000000 */
[----:B------:R0:W-:Y:S01]  /*7a80*/  UTMALDG.3D [UR24], [UR14], desc[UR22] ;  /* 0x000016180e0075b4 */ /* 0x0001e20008011000 */
[----:B------:R-:W-:Y:S01]  /*7a90*/  UMOV UR10, UR26 ;  /* 0x0000001a000a7c82 */ /* 0x000fe20008000000 */
[----:B------:R-:W-:-:S02]  /*7aa0*/  LOP3.LUT R5, R5, R14, RZ, 0x3c, !PT ;  /* 0x0000000e05057212 */ /* 0x000fc400078e3cff */
[----:B------:R-:W-:Y:S01]  /*7ab0*/  SEL R7, R7, RZ, P0 ;  /* 0x000000ff07077207 */ /* 0x000fe20000000000 */
[----:B------:R0:W-:Y:S01]  /*7ac0*/  UTMALDG.3D.MULTICAST [UR16], [UR42], UR7, desc[UR22] ;  /* 0x000016102a0073b4 */ /* 0x0001e20008011807 */
[----:B------:R0:W-:Y:S02]  /*7ad0*/  UTMALDG.3D.MULTICAST [UR8], [UR42], UR7, desc[UR22] ;  /* 0x000016082a0073b4 */ /* 0x0001e40008011807 */
[----:B0-----:R-:W-:Y:S05]  /*7ae0*/  @P1 BRA `(.L_x_170) ;  /* 0xfffffffc00141947 */ /* 0x001fea000383ffff */
.L_x_167:
[----:B------:R-:W-:Y:S05]  /*7af0*/  BSYNC B1 ;  /* 0x0000000000017941 */ /* 0x000fea0003800000 */
.L_x_166:
[----:B------:R-:W-:Y:S01]  /*7b00*/  LOP3.LUT P1, RZ, R10, 0xff, RZ, 0xc0, !PT ;  /* 0x000000ff0aff7812 */ /* 0x000fe2000782c0ff */
[----:B------:R-:W-:Y:S01]  /*7b10*/  IMAD.IADD R8, R9, 0x1, R8 ;  /* 0x0000000109087824 */ /* 0x000fe200078e0208 */
[----:B------:R-:W-:Y:S01]  /*7b20*/  IADD3 R16, P2, R16, UR38, RZ ;  /* 0x0000002610107c10 */ /* 0x000fe2000ff5e0ff */
[----:B------:R-:W-:Y:S01]  /*7b30*/  ULDC.64 UR8, c[0x0][0x650] ;  /* 0x0001940000087ab9 */ /* 0x000fe20000000a00 */
[----:B------:R-:W-:Y:S01]  /*7b40*/  BSSY B1, `(.L_x_171) ;  /* 0x000006d000017945 */ /* 0x000fe20003800000 */
[----:B------:R-:W-:Y:S01]  /*7b50*/  MOV R21, 0xffffffff ;  /* 0xffffffff00157802 */ /* 0x000fe20000000f00 */
[----:B------:R-:W-:Y:S01]  /*7b60*/  IMAD.MOV.U32 R20, RZ, RZ, -0x1 ;  /* 0xffffffffff147424 */ /* 0x000fe200078e00ff */
[----:B------:R-:W-:Y:S02]  /*7b70*/  SHF.R.U32.HI R4, RZ, 0x1, R8 ;  /* 0x00000001ff047819 */ /* 0x000fe40000011608 */
[----:B------:R-:W-:Y:S02]  /*7b80*/  ISETP.GT.U32.AND P0, PT, R8, 0x1, PT ;  /* 0x000000010800780c */ /* 0x000fe40003f04070 */
[----:B------:R-:W-:-:S02]  /*7b90*/  LOP3.LUT R4, R4, 0x1, RZ, 0xc0, !PT ;  /* 0x0000000104047812 */ /* 0x000fc400078ec0ff */
[----:B------:R-:W0:Y:S01]  /*7ba0*/  @P1 S2R R6, SR_CgaCtaId ;  /* 0x0000000000061919 */ /* 0x000e220000008800 */
[----:B------:R-:W-:Y:S02]  /*7bb0*/  @P1 MOV R5, 0x400 ;  /* 0x0000040000051802 */ /* 0x000fe40000000f00 */
[----:B------:R-:W-:Y:S02]  /*7bc0*/  ISETP.LT.U32.AND P0, PT, R9, 0x2, P0 ;  /* 0x000000020900780c */ /* 0x000fe40000701070 */
[----:B------:R-:W-:Y:S02]  /*7bd0*/  IADD3.X R17, R17, UR41, RZ, P2, !PT ;  /* 0x0000002911117c10 */ /* 0x000fe400097fe4ff */
[----:B------:R-:W-:Y:S02]  /*7be0*/  ISETP.GE.U32.AND P2, PT, R16, UR8, PT ;  /* 0x0000000810007c0c */ /* 0x000fe4000bf46070 */
[----:B------:R-:W-:Y:S02]  /*7bf0*/  LOP3.LUT R8, R8, 0x1, RZ, 0xc0, !PT ;  /* 0x0000000108087812 */ /* 0x000fe400078ec0ff */
[----:B------:R-:W-:-:S02]  /*7c00*/  PRMT R10, RZ, 0x7610, R10 ;  /* 0x00007610ff0a7816 */ /* 0x000fc4000000000a */
[----:B0-----:R-:W-:Y:S01]  /*7c10*/  @P1 LEA R5, R6, R5, 0x18 ;  /* 0x0000000506051211 */ /* 0x001fe200078ec0ff */
[----:B------:R-:W-:-:S03]  /*7c20*/  IMAD.MOV.U32 R6, RZ, RZ, -0x1 ;  /* 0xffffffffff067424 */ /* 0x000fc600078e00ff */
[----:B------:R0:W-:Y:S01]  /*7c30*/  @P1 SYNCS.ARRIVE.TRANS64.A1T0 RZ, [R5+URZ+0x38], RZ ;  /* 0x000038ff05ff19a7 */ /* 0x0001e2000810003f */
[----:B------:R-:W-:Y:S02]  /*7c40*/  ISETP.NE.U32.AND P1, PT, R4, 0x1, PT ;  /* 0x000000010400780c */ /* 0x000fe40003f25070 */
[----:B------:R-:W-:Y:S02]  /*7c50*/  SEL R4, RZ, 0x1, !P0 ;  /* 0x00000001ff047807 */ /* 0x000fe40004000000 */
[----:B------:R-:W-:Y:S02]  /*7c60*/  ISETP.GE.U32.AND.EX P0, PT, R17, UR9, PT, P2 ;  /* 0x0000000911007c0c */ /* 0x000fe4000bf06120 */
[----:B------:R-:W-:-:S04]  /*7c70*/  ISETP.GT.U32.AND P1, PT, R9, 0x1, !P1 ;  /* 0x000000010900780c */ /* 0x000fc80004f24070 */
[----:B0-----:R-:W-:-:S04]  /*7c80*/  SEL R5, RZ, 0x1, !P1 ;  /* 0x00000001ff057807 */ /* 0x001fc80004800000 */
[--C-:B------:R-:W-:Y:S02]  /*7c90*/  LOP3.LUT R3, R5, R3, R4.reuse, 0x96, !PT ;  /* 0x0000000305037212 */ /* 0x100fe400078e9604 */
[----:B------:R-:W-:Y:S01]  /*7ca0*/  PRMT R4, RZ, 0x7610, R4 ;  /* 0x00007610ff047816 */ /* 0x000fe20000000004 */
[----:B------:R-:W-:Y:S06]  /*7cb0*/  @P0 BRA `(.L_x_172) ;  /* 0x0000000400540947 */ /* 0x000fec0003800000 */
[----:B------:R-:W0:Y:S01]  /*7cc0*/  S2R R15, SR_CTAID.X ;  /* 0x00000000000f7919 */ /* 0x000e220000002500 */
[----:B------:R-:W-:Y:S01]  /*7cd0*/  ULDC.64 UR8, c[0x0][0x628] ;  /* 0x00018a0000087ab9 */ /* 0x000fe20000000a00 */
[----:B------:R-:W-:Y:S01]  /*7ce0*/  ULDC UR10, c[0x0][0x630] ;  /* 0x00018c00000a7ab9 */ /* 0x000fe20000000800 */
[----:B------:R-:W-:Y:S01]  /*7cf0*/  ISETP.NE.U32.AND P0, PT, RZ, UR8, PT ;  /* 0x00000008ff007c0c */ /* 0x000fe2000bf05070 */
[----:B------:R-:W1:Y:S01]  /*7d00*/  S2R R20, SR_CTAID.Y ;  /* 0x0000000000147919 */ /* 0x000e620000002600 */
[----:B------:R-:W-:Y:S01]  /*7d10*/  ULDC UR11, c[0x0][0x150] ;  /* 0x00005400000b7ab9 */ /* 0x000fe20000000800 */
[----:B------:R-:W-:Y:S01]  /*7d20*/  IMAD.MOV.U32 R4, RZ, RZ, R16 ;  /* 0x000000ffff047224 */ /* 0x000fe200078e0010 */
[----:B------:R-:W-:Y:S01]  /*7d30*/  ISETP.NE.AND.EX P0, PT, RZ, UR9, PT, P0 ;  /* 0x00000009ff007c0c */ /* 0x000fe2000bf05300 */
[----:B------:R-:W-:Y:S01]  /*7d40*/  IMAD.MOV.U32 R5, RZ, RZ, R17 ;  /* 0x000000ffff057224 */ /* 0x000fe200078e0011 */
[----:B0-----:R-:W-:-:S11]  /*7d50*/  I2FP.F32.U32 R22, R15 ;  /* 0x0000000f00167245 */ /* 0x001fd60000201000 */
[----:B------:R-:W-:Y:S05]  /*7d60*/  @!P0 BRA `(.L_x_173) ;  /* 0x0000000000288947 */ /* 0x000fea0003800000 */
[----:B------:R-:W-:Y:S02]  /*7d70*/  ULDC UR7, c[0x0][0x634] ;  /* 0x00018d0000077ab9 */ /* 0x000fe40000000800 */
[----:B------:R-:W-:-:S05]  /*7d80*/  IADD3 R5, P0, R16, UR7, RZ ;  /* 0x0000000710057c10 */ /* 0x000fca000ff1e0ff */
[----:B------:R-:W-:-:S04]  /*7d90*/  IMAD.X R21, RZ, RZ, R17, P0 ;  /* 0x000000ffff157224 */ /* 0x000fc800000e0611 */
[----:B------:R-:W-:-:S04]  /*7da0*/  IMAD.WIDE.U32 R6, R21, UR8, RZ ;  /* 0x0000000815067c25 */ /* 0x000fc8000f8e00ff */
[----:B------:R-:W-:-:S04]  /*7db0*/  IMAD.WIDE.U32 R6, P0, R5, UR9, R6 ;  /* 0x0000000905067c25 */ /* 0x000fc8000f800006 */
[----:B------:R-:W-:Y:S01]  /*7dc0*/  IMAD.WIDE.U32 R4, R5, UR8, RZ ;  /* 0x0000000805047c25 */ /* 0x000fe2000f8e00ff */
[----:B------:R-:W-:-:S04]  /*7dd0*/  MOV R4, R7 ;  /* 0x0000000700047202 */ /* 0x000fc80000000f00 */
[----:B------:R-:W-:Y:S01]  /*7de0*/  IADD3 RZ, P1, R5, R6, RZ ;  /* 0x0000000605ff7210 */ /* 0x000fe20007f3e0ff */
[----:B------:R-:W-:-:S04]  /*7df0*/  IMAD.X R5, RZ, RZ, RZ, P0 ;  /* 0x000000ffff057224 */ /* 0x000fc800000e06ff */
[----:B------:R-:W-:-:S08]  /*7e00*/  IMAD.WIDE.U32.X R4, R21, UR9, R4, P1 ;  /* 0x0000000915047c25 */ /* 0x000fd000088e0404 */
.L_x_173:
[--C-:B------:R-:W-:Y:S01]  /*7e10*/  SHF.R.U64 R14, R4, UR10, R5.reuse ;  /* 0x0000000a040e7c19 */ /* 0x100fe20008001205 */
[----:B------:R-:W-:Y:S01]  /*7e20*/  FMUL R22, R22, UR11 ;  /* 0x0000000b16167c20 */ /* 0x000fe20008400000 */
[----:B------:R-:W-:Y:S01]  /*7e30*/  SHF.R.U32.HI R4, RZ, UR10, R5 ;  /* 0x0000000aff047c19 */ /* 0x000fe20008011605 */
[----:B------:R-:W0:Y:S01]  /*7e40*/  LDC R6, c[0x0][0x144] ;  /* 0x00005100ff067b82 */ /* 0x000e220000000800 */
[----:B------:R-:W-:Y:S01]  /*7e50*/  IADD3 R5, P0, RZ, -R14, RZ ;  /* 0x8000000eff057210 */ /* 0x000fe20007f1e0ff */
[----:B------:R-:W-:Y:S01]  /*7e60*/  ULDC UR7, c[0x0][0x154] ;  /* 0x0000550000077ab9 */ /* 0x000fe20000000800 */
[----:B-1----:R-:W-:Y:S01]  /*7e70*/  I2FP.F32.U32 R7, R20 ;  /* 0x0000001400077245 */ /* 0x002fe20000201000 */
[----:B------:R-:W1:Y:S01]  /*7e80*/  F2I.U32.TRUNC.NTZ R22, R22 ;  /* 0x0000001600167305 */ /* 0x000e62000020f000 */
[----:B------:R-:W-:Y:S01]  /*7e90*/  ULDC.64 UR8, c[0x0][0x620] ;  /* 0x0001880000087ab9 */ /* 0x000fe20000000a00 */
[----:B------:R-:W-:Y:S01]  /*7ea0*/  IMAD.X R4, RZ, RZ, ~R4, P0 ;  /* 0x000000ffff047224 */ /* 0x000fe200000e0e04 */
[----:B------:R-:W-:Y:S01]  /*7eb0*/  ISETP.NE.AND P2, PT, R2, 0x1, PT ;  /* 0x000000010200780c */ /* 0x000fe20003f45270 */
[----:B------:R-:W-:Y:S01]  /*7ec0*/  FMUL R23, R7, UR7 ;  /* 0x0000000707177c20 */ /* 0x000fe20008400000 */
[----:B------:R-:W2:Y:S01]  /*7ed0*/  LDC R25, c[0x0][0x148] ;  /* 0x00005200ff197b82 */ /* 0x000ea20000000800 */
[----:B------:R-:W-:Y:S01]  /*7ee0*/  IMAD R4, R4, UR8, RZ ;  /* 0x0000000804047c24 */ /* 0x000fe2000f8e02ff */
[----:B------:R-:W-:-:S03]  /*7ef0*/  ULDC UR7, c[0x0][0x618] ;  /* 0x0001860000077ab9 */ /* 0x000fc60000000800 */
[----:B------:R-:W3:Y:S01]  /*7f00*/  F2I.U32.TRUNC.NTZ R23, R23 ;  /* 0x0000001700177305 */ /* 0x000ee2000020f000 */
[C---:B------:R-:W-:Y:S02]  /*7f10*/  IMAD R7, R5.reuse, UR9, R4 ;  /* 0x0000000905077c24 */ /* 0x040fe4000f8e0204 */
[----:B------:R-:W-:Y:S01]  /*7f20*/  IMAD.WIDE.U32 R4, R5, UR8, R16 ;  /* 0x0000000805047c25 */ /* 0x000fe2000f8e0010 */
[----:B------:R-:W-:Y:S02]  /*7f30*/  ULDC.64 UR8, c[0x0][0x640] ;  /* 0x0001900000087ab9 */ /* 0x000fe40000000a00 */
[----:B------:R-:W-:Y:S01]  /*7f40*/  ISETP.NE.U32.AND P0, PT, RZ, UR8, PT ;  /* 0x00000008ff007c0c */ /* 0x000fe2000bf05070 */
[----:B------:R-:W-:Y:S02]  /*7f50*/  IMAD.IADD R5, R5, 0x1, R7 ;  /* 0x0000000105057824 */ /* 0x000fe400078e0207 */
[----:B-1----:R-:W-:Y:S01]  /*7f60*/  IMAD.MOV R22, RZ, RZ, -R22 ;  /* 0x000000ffff167224 */ /* 0x002fe200078e0a16 */
[----:B------:R-:W-:-:S02]  /*7f70*/  ISETP.NE.AND.EX P0, PT, RZ, UR9, PT, P0 ;  /* 0x00000009ff007c0c */ /* 0x000fc4000bf05300 */
[----:B------:R-:W-:Y:S01]  /*7f80*/  SHF.R.U64 R21, R4, UR7, R5 ;  /* 0x0000000704157c19 */ /* 0x000fe20008001205 */
[----:B0-----:R-:W-:Y:S01]  /*7f90*/  IMAD R15, R6, R22, R15 ;  /* 0x00000016060f7224 */ /* 0x001fe200078e020f */
[----:B------:R-:W-:Y:S01]  /*7fa0*/  SHF.R.U32.HI R4, RZ, UR7, R5 ;  /* 0x00000007ff047c19 */ /* 0x000fe20008011605 */
[----:B------:R-:W-:Y:S01]  /*7fb0*/  ULDC UR7, c[0x0][0x608] ;  /* 0x0001820000077ab9 */ /* 0x000fe20000000800 */
[----:B---3--:R-:W-:Y:S02]  /*7fc0*/  IMAD.MOV R6, RZ, RZ, -R23 ;  /* 0x000000ffff067224 */ /* 0x008fe400078e0a17 */
[--C-:B------:R-:W-:Y:S02]  /*7fd0*/  SHF.R.U64 R22, R21, UR7, R4.reuse ;  /* 0x0000000715167c19 */ /* 0x100fe40008001204 */
[----:B------:R-:W-:Y:S01]  /*7fe0*/  SHF.R.U32.HI R5, RZ, UR7, R4 ;  /* 0x00000007ff057c19 */ /* 0x000fe20008011604 */
[----:B------:R-:W-:Y:S01]  /*7ff0*/  ULDC UR7, c[0x0][0x658] ;  /* 0x0001960000077ab9 */ /* 0x000fe20000000800 */
[----:B--2---:R-:W-:-:S02]  /*8000*/  @P2 IMAD R15, R25, R6, R20 ;  /* 0x00000006190f2224 */ /* 0x004fc400078e0214 */
[--C-:B------:R-:W-:Y:S02]  /*8010*/  SHF.R.U64 R20, R22, UR7, R5.reuse ;  /* 0x0000000716147c19 */ /* 0x100fe40008001205 */
[----:B------:R-:W-:-:S03]  /*8020*/  SHF.R.U32.HI R23, RZ, UR7, R5 ;  /* 0x00000007ff177c19 */ /* 0x000fc60008011605 */
[----:B------:R-:W-:Y:S02]  /*8030*/  IMAD.MOV.U32 R6, RZ, RZ, R20 ;  /* 0x000000ffff067224 */ /* 0x000fe400078e0014 */
[----:B------:R-:W-:Y:S01]  /*8040*/  IMAD.MOV.U32 R5, RZ, RZ, R23 ;  /* 0x000000ffff057224 */ /* 0x000fe200078e0017 */
[----:B------:R-:W-:Y:S06]  /*8050*/  @!P0 BRA `(.L_x_174) ;  /* 0x00000000002c8947 */ /* 0x000fec0003800000 */
[----:B------:R-:W-:Y:S02]  /*8060*/  ULDC UR7, c[0x0][0x64c] ;  /* 0x0001930000077ab9 */ /* 0x000fe40000000800 */
[----:B------:R-:W-:-:S04]  /*8070*/  IADD3 R5, P0, R20, UR7, RZ ;  /* 0x0000000714057c10 */ /* 0x000fc8000ff1e0ff */
[----:B------:R-:W-:-:S05]  /*8080*/  IADD3.X R23, RZ, R23, RZ, P0, !PT ;  /* 0x00000017ff177210 */ /* 0x000fca00007fe4ff */
[----:B------:R-:W-:-:S04]  /*8090*/  IMAD.WIDE.U32 R6, R23, UR8, RZ ;  /* 0x0000000817067c25 */ /* 0x000fc8000f8e00ff */
[----:B------:R-:W-:-:S04]  /*80a0*/  IMAD.WIDE.U32 R6, P0, R5, UR9, R6 ;  /* 0x0000000905067c25 */ /* 0x000fc8000f800006 */
[----:B------:R-:W-:-:S04]  /*80b0*/  IMAD.WIDE.U32 R4, R5, UR8, RZ ;  /* 0x0000000805047c25 */ /* 0x000fc8000f8e00ff */
[----:B------:R-:W-:Y:S01]  /*80c0*/  IMAD.MOV.U32 R4, RZ, RZ, R7 ;  /* 0x000000ffff047224 */ /* 0x000fe200078e0007 */
[----:B------:R-:W-:Y:S01]  /*80d0*/  IADD3 RZ, P1, R5, R6, RZ ;  /* 0x0000000605ff7210 */ /* 0x000fe20007f3e0ff */
[----:B------:R-:W-:-:S04]  /*80e0*/  IMAD.X R5, RZ, RZ, RZ, P0 ;  /* 0x000000ffff057224 */ /* 0x000fc800000e06ff */
[----:B------:R-:W-:-:S04]  /*80f0*/  IMAD.WIDE.U32.X R4, R23, UR9, R4, P1 ;  /* 0x0000000917047c25 */ /* 0x000fc800088e0404 */
[----:B------:R-:W-:-:S07]  /*8100*/  IMAD.MOV.U32 R6, RZ, RZ, R4 ;  /* 0x000000ffff067224 */ /* 0x000fce00078e0004 */
.L_x_174:
[----:B------:R-:W-:Y:S01]  /*8110*/  ULDC UR7, c[0x0][0x648] ;  /* 0x0001920000077ab9 */ /* 0x000fe20000000800 */
[----:B------:R-:W-:Y:S01]  /*8120*/  LOP3.LUT R4, R22, UR6, RZ, 0xc0, !PT ;  /* 0x0000000616047c12 */ /* 0x000fe2000f8ec0ff */
[----:B------:R-:W-:Y:S01]  /*8130*/  ULDC UR8, c[0x0][0x610] ;  /* 0x0001840000087ab9 */ /* 0x000fe20000000800 */
[----:B------:R-:W-:Y:S01]  /*8140*/  SHF.R.U64 R5, R6, UR7, R5 ;  /* 0x0000000706057c19 */ /* 0x000fe20008001205 */
[----:B------:R-:W-:Y:S01]  /*8150*/  ULDC UR7, c[0x0][0x638] ;  /* 0x00018e0000077ab9 */ /* 0x000fe20000000800 */
[----:B------:R-:W-:-:S03]  /*8160*/  LOP3.LUT R21, R21, UR4, RZ, 0xc0, !PT ;  /* 0x0000000415157c12 */ /* 0x000fc6000f8ec0ff */
[----:B------:R-:W-:Y:S02]  /*8170*/  IMAD.MOV R7, RZ, RZ, -R5 ;  /* 0x000000ffff077224 */ /* 0x000fe400078e0a05 */
[----:B------:R-:W-:Y:S02]  /*8180*/  IMAD R4, R5, UR5, R4 ;  /* 0x0000000505047c24 */ /* 0x000fe4000f8e0204 */
[----:B------:R-:W-:Y:S01]  /*8190*/  IMAD R20, R7, UR7, R20 ;  /* 0x0000000707147c24 */ /* 0x000fe2000f8e0214 */
[----:B------:R-:W-:Y:S01]  /*81a0*/  ULDC UR7, c[0x0][0x600] ;  /* 0x0001800000077ab9 */ /* 0x000fe20000000800 */
[----:B------:R-:W-:Y:S02]  /*81b0*/  IMAD R15, R4, UR8, R15 ;  /* 0x00000008040f7c24 */ /* 0x000fe4000f8e020f */
[----:B------:R-:W-:Y:S02]  /*81c0*/  IMAD R6, R20, UR7, R21 ;  /* 0x0000000714067c24 */ /* 0x000fe4000f8e0215 */
[----:B------:R-:W-:-:S03]  /*81d0*/  IMAD.MOV.U32 R4, RZ, RZ, 0x1 ;  /* 0x00000001ff047424 */ /* 0x000fc600078e00ff */
[----:B------:R-:W-:Y:S02]  /*81e0*/  SEL R20, R6, R15, !P2 ;  /* 0x0000000f06147207 */ /* 0x000fe40005000000 */
[----:B------:R-:W-:Y:S01]  /*81f0*/  SEL R21, R15, R6, !P2 ;  /* 0x000000060f157207 */ /* 0x000fe20005000000 */
[----:B------:R-:W-:-:S07]  /*8200*/  IMAD.MOV.U32 R6, RZ, RZ, R14 ;  /* 0x000000ffff067224 */ /* 0x000fce00078e000e */
.L_x_172:
[----:B------:R-:W-:Y:S05]  /*8210*/  BSYNC B1 ;  /* 0x0000000000017941 */ /* 0x000fea0003800000 */
.L_x_171:
[----:B------:R-:W-:-:S13]  /*8220*/  LOP3.LUT P0, RZ, R4, 0xff, RZ, 0xc0, !PT ;  /* 0x000000ff04ff7812 */ /* 0x000fda000780c0ff */
[----:B------:R-:W-:Y:S05]  /*8230*/  @P0 BRA `(.L_x_175) ;  /* 0xfffffff4000c0947 */ /* 0x000fea000383ffff */
[----:B------:R-:W-:Y:S05]  /*8240*/  BSYNC B0 ;  /* 0x0000000000007941 */ /* 0x000fea0003800000 */
.L_x_164:
[----:B------:R-:W-:-:S03]  /*8250*/  UMOV UR7, 0xffffffff ;  /* 0xffffffff00077882 */ /* 0x000fc60000000000 */
[----:B------:R-:W-:Y:S05]  /*8260*/  BRA.DIV UR7, `(.L_x_176) ;  /* 0x0000000207cc7947 */ /* 0x000fea000b800000 */
[----:B------:R-:W-:-:S13]  /*8270*/  ELECT P6, URZ, PT ;  /* 0x00000000003f782f */ /* 0x000fda00038c0000 */
.L_x_188:
[----:B------:R-:W-:Y:S04]  /*8280*/  BSSY B0, `(.L_x_177) ;  /* 0x0000019000007945 */ /* 0x000fe80003800000 */
[----:B------:R-:W-:Y:S05]  /*8290*/  @!P6 BRA `(.L_x_178) ;  /* 0x00000000005ce947 */ /* 0x000fea0003800000 */
[----:B------:R-:W-:-:S04]  /*82a0*/  LOP3.LUT R18, R18, 0x2, RZ, 0xfc, !PT ;  /* 0x0000000212127812 */ /* 0x000fc800078efcff */
[----:B------:R-:W-:-:S13]  /*82b0*/  ISETP.NE.AND P0, PT, R18, 0x3, PT ;  /* 0x000000031200780c */ /* 0x000fda0003f05270 */
[----:B------:R-:W-:Y:S05]  /*82c0*/  @!P0 BRA `(.L_x_179) ;  /* 0x0000000000048947 */ /* 0x000fea0003800000 */
[----:B------:R-:W-:Y:S01]  /*82d0*/  BPT.TRAP 0x1 ;  /* 0x000000040000795c */ /* 0x000fe20000300000 */
.L_x_179:
[----:B------:R-:W0:Y:S01]  /*82e0*/  S2R R5, SR_CgaCtaId ;  /* 0x0000000000057919 */ /* 0x000e220000008800 */
[----:B------:R-:W-:Y:S02]  /*82f0*/  MOV R0, 0x400 ;  /* 0x0000040000007802 */ /* 0x000fe40000000f00 */
[----:B------:R-:W-:Y:S02]  /*8300*/  SHF.L.U32 R2, R3, 0x1f, RZ ;  /* 0x0000001f03027819 */ /* 0x000fe400000006ff */
[----:B0-----:R-:W-:-:S04]  /*8310*/  LEA R5, R5, R0, 0x18 ;  /* 0x0000000005057211 */ /* 0x001fc800078ec0ff */
[----:B------:R-:W-:-:S05]  /*8320*/  IADD3 R5, R5, 0x10, RZ ;  /* 0x0000001005057810 */ /* 0x000fca0007ffe0ff */
[C---:B------:R-:W-:Y:S02]  /*8330*/  IMAD R7, R8.reuse, 0x8, R5 ;  /* 0x0000000808077824 */ /* 0x040fe400078e0205 */
[----:B------:R-:W-:Y:S02]  /*8340*/  VIADD R8, R8, 0x1 ;  /* 0x0000000108087836 */ /* 0x000fe40000000000 */
[----:B------:R-:W0:Y:S03]  /*8350*/  SYNCS.PHASECHK.TRANS64.TRYWAIT P0, [R7+URZ], R2 ;  /* 0x00000002070075a7 */ /* 0x000e26000800017f */
[----:B------:R-:W-:-:S04]  /*8360*/  ISETP.NE.AND P1, PT, R8, 0x2, PT ;  /* 0x000000020800780c */ /* 0x000fc80003f25270 */
[----:B------:R-:W-:Y:S02]  /*8370*/  SEL R0, RZ, 0x1, P1 ;  /* 0x00000001ff007807 */ /* 0x000fe40000800000 */
[----:B------:R-:W-:Y:S02]  /*8380*/  SEL R8, R8, RZ, P1 ;  /* 0x000000ff08087207 */ /* 0x000fe40000800000 */
[----:B------:R-:W-:Y:S01]  /*8390*/  LOP3.LUT R0, R3, R0, RZ, 0x3c, !PT ;  /* 0x0000000003007212 */ /* 0x000fe200078e3cff */
[----:B0-----:R-:W-:Y:S06]  /*83a0*/  @!P0 BRA `(.L_x_180) ;  /* 0x00000000009c8947 */ /* 0x001fec0003800000 */
.L_x_189:
[----:B------:R-:W-:Y:S01]  /*83b0*/  IMAD R5, R8, 0x8, R5 ;  /* 0x0000000808057824 */ /* 0x000fe200078e0205 */
[----:B------:R-:W-:-:S07]  /*83c0*/  SHF.L.U32 R0, R0, 0x1f, RZ ;  /* 0x0000001f00007819 */ /* 0x000fce00000006ff */
.L_x_181:
[----:B-1----:R1:W2:Y:S02]  /*83d0*/  SYNCS.PHASECHK.TRANS64.TRYWAIT P0, [R5+URZ], R0 ;  /* 0x00000000050075a7 */ /* 0x0022a4000800017f */
[----:B--2---:R-:W-:Y:S05]  /*83e0*/  @!P0 NANOSLEEP.SYNCS 0x989680 ;  /* 0x009896800000895d */ /* 0x004fea0003900000 */
[----:B------:R-:W2:Y:S02]  /*83f0*/  @!P0 SYNCS.PHASECHK.TRANS64 P0, [R5+URZ], R0 ;  /* 0x00000000050085a7 */ /* 0x000ea4000800007f */
[----:B--2---:R-:W-:Y:S05]  /*8400*/  @!P0 BRA `(.L_x_181) ;  /* 0xfffffffc00f08947 */ /* 0x004fea000383ffff */
.L_x_178:
[----:B------:R-:W-:Y:S05]  /*8410*/  BSYNC B0 ;  /* 0x0000000000007941 */ /* 0x000fea0003800000 */
.L_x_177:
[----:B------:R-:W-:Y:S05]  /*8420*/  EXIT ;  /* 0x000000000000794d */ /* 0x000fea0003800000 */
.L_x_21:
[----:B-1----:R1:W2:Y:S02]  /*8430*/  SYNCS.PHASECHK.TRANS64.TRYWAIT P1, [R3+URZ], R0 ;  /* 0x00000000030075a7 */ /* 0x0022a4000802017f */
[----:B--2---:R-:W-:Y:S05]  /*8440*/  @!P1 NANOSLEEP.SYNCS 0x989680 ;  /* 0x009896800000995d */ /* 0x004fea0003900000 */
[----:B------:R-:W2:Y:S02]  /*8450*/  @!P1 SYNCS.PHASECHK.TRANS64 P1, [R3+URZ], R0 ;  /* 0x00000000030095a7 */ /* 0x000ea4000802007f */
[----:B--2---:R-:W-:Y:S05]  /*8460*/  @!P1 BRA `(.L_x_21) ;  /* 0xfffffffc00f09947 */ /* 0x004fea000383ffff */
[----:B------:R-:W-:Y:S05]  /*8470*/  BRA `(.L_x_20) ;  /* 0xffffff9000cc7947 */ /* 0x000fea000383ffff */
.L_x_26:
[----:B-1----:R1:W2:Y:S02]  /*8480*/  SYNCS.PHASECHK.TRANS64.TRYWAIT P1, [R5+URZ], R4 ;  /* 0x00000004050075a7 */ /* 0x0022a4000802017f */
[----:B--2---:R-:W-:Y:S05]  /*8490*/  @!P1 NANOSLEEP.SYNCS 0x989680 ;  /* 0x009896800000995d */ /* 0x004fea0003900000 */
[----:B------:R-:W2:Y:S02]  /*84a0*/  @!P1 SYNCS.PHASECHK.TRANS64 P1, [R5+URZ], R4 ;  /* 0x00000004050095a7 */ /* 0x000ea4000802007f */
[----:B--2---:R-:W-:Y:S05]  /*84b0*/  @!P1 BRA `(.L_x_26) ;  /* 0xfffffffc00f09947 */ /* 0x004fea000383ffff */
[----:B------:R-:W-:Y:S05]  /*84c0*/  BRA `(.L_x_25) ;  /* 0xffffff9800dc7947 */ /* 0x000fea000383ffff */
.L_x_165:
[----:B------:R-:W-:Y:S01]  /*84d0*/  BSSY B1, `(.L_x_182) ;  /* 0x0000006000017945 */ /* 0x000fe20003800000 */
[----:B------:R-:W-:-:S07]  /*84e0*/  IMAD.MOV.U32 R15, RZ, RZ, -0x1 ;  /* 0xffffffffff0f7424 */ /* 0x000fce00078e00ff */
[----:B------:R-:W-:Y:S05]  /*84f0*/  WARPSYNC.COLLECTIVE R15, `(.L_x_183) ;  /* 0x000000000f0c7348 */ /* 0x000fea0003c00000 */
[----:B------:R-:W-:Y:S02]  /*8500*/  ELECT P6, UR62, PT ;  /* 0x00000000003e782f */ /* 0x000fe400038c0000 */
[----:B------:R-:W-:Y:S01]  /*8510*/  MOV R14, UR62 ;  /* 0x0000003e000e7c02 */ /* 0x000fe20008000f00 */
[----:B------:R-:W-:Y:S10]  /*8520*/  ENDCOLLECTIVE ;  /* 0x000000000000791b */ /* 0x000ff40003800000 */
.L_x_183:
[----:B------:R-:W-:Y:S05]  /*8530*/  BSYNC B1 ;  /* 0x0000000000017941 */ /* 0x000fea0003800000 */
.L_x_182:
[----:B------:R-:W-:Y:S05]  /*8540*/  BRA `(.L_x_184) ;  /* 0xfffffff000547947 */ /* 0x000fea000383ffff */
.L_x_168:
[----:B-1----:R1:W2:Y:S02]  /*8550*/  SYNCS.PHASECHK.TRANS64.TRYWAIT P0, [R23+URZ+0x10], R14 ;  /* 0x0000100e170075a7 */ /* 0x0022a4000800017f */
[----:B--2---:R-:W-:Y:S05]  /*8560*/  @!P0 NANOSLEEP.SYNCS 0x989680 ;  /* 0x009896800000895d */ /* 0x004fea0003900000 */
[----:B------:R-:W2:Y:S02]  /*8570*/  @!P0 SYNCS.PHASECHK.TRANS64 P0, [R23+URZ+0x10], R14 ;  /* 0x0000100e170085a7 */ /* 0x000ea4000800007f */
[----:B--2---:R-:W-:Y:S05]  /*8580*/  @!P0 BRA `(.L_x_168) ;  /* 0xfffffffc00f08947 */ /* 0x004fea000383ffff */
[----:B------:R-:W-:Y:S05]  /*8590*/  BRA `(.L_x_185) ;  /* 0xfffffff0008c7947 */ /* 0x000fea000383ffff */
.L_x_176:
[----:B------:R-:W-:Y:S01]  /*85a0*/  BSSY B0, `(.L_x_186) ;  /* 0x0000006000007945 */ /* 0x000fe20003800000 */
[----:B------:R-:W-:-:S07]  /*85b0*/  IMAD.MOV.U32 R15, RZ, RZ, -0x1 ;  /* 0xffffffffff0f7424 */ /* 0x000fce00078e00ff */
[----:B------:R-:W-:Y:S05]  /*85c0*/  WARPSYNC.COLLECTIVE R15, `(.L_x_187) ;  /* 0x000000000f0c7348 */ /* 0x000fea0003c00000 */
[----:B------:R-:W-:Y:S02]  /*85d0*/  ELECT P6, UR62, PT ;  /* 0x00000000003e782f */ /* 0x000fe400038c0000 */
[----:B------:R-:W-:Y:S01]  /*85e0*/  MOV R14, UR62 ;  /* 0x0000003e000e7c02 */ /* 0x000fe20008000f00 */
[----:B------:R-:W-:Y:S10]  /*85f0*/  ENDCOLLECTIVE ;  /* 0x000000000000791b */ /* 0x000ff40003800000 */
.L_x_187:
[----:B------:R-:W-:Y:S05]  /*8600*/  BSYNC B0 ;  /* 0x0000000000007941 */ /* 0x000fea0003800000 */
.L_x_186:
[----:B------:R-:W-:Y:S05]  /*8610*/  BRA `(.L_x_188) ;  /* 0xfffffffc00187947 */ /* 0x000fea000383ffff */
.L_x_180:
[----:B0-----:R0:W1:Y:S02]  /*8620*/  SYNCS.PHASECHK.TRANS64.TRYWAIT P0, [R7+URZ], R2 ;  /* 0x00000002070075a7 */ /* 0x001064000800017f */
[----:B-1----:R-:W-:Y:S05]  /*8630*/  @!P0 NANOSLEEP.SYNCS 0x989680 ;  /* 0x009896800000895d */ /* 0x002fea0003900000 */
[----:B------:R-:W1:Y:S02]  /*8640*/  @!P0 SYNCS.PHASECHK.TRANS64 P0, [R7+URZ], R2 ;  /* 0x00000002070085a7 */ /* 0x000e64000800007f */
[----:B-1----:R-:W-:Y:S05]  /*8650*/  @!P0 BRA `(.L_x_180) ;  /* 0xfffffffc00f08947 */ /* 0x002fea000383ffff */
[----:B------:R-:W-:Y:S05]  /*8660*/  BRA `(.L_x_189) ;  /* 0xfffffffc00507947 */ /* 0x000fea000383ffff */
.L_x_190:
[----:B------:R-:W-:-:S00]  /*8670*/  BRA `(.L_x_190) ;  /* 0xfffffffc00fc7947 */ /* 0x000fc0000383ffff */
[----:B------:R-:W-:-:S00]  /*8680*/  NOP ;  /* 0x0000000000007918 */ /* 0x000fc00000000000 */
[----:B------:R-:W-:-:S00]  /*8690*/  NOP ;  /* 0x0000000000007918 */ /* 0x000fc00000000000 */
[----:B------:R-:W-:-:S00]  /*86a0*/  NOP ;  /* 0x0000000000007918 */ /* 0x000fc00000000000 */
[----:B------:R-:W-:-:S00]  /*86b0*/  NOP ;  /* 0x0000000000007918 */ /* 0x000fc00000000000 */
[----:B------:R-:W-:-:S00]  /*86c0*/  NOP ;  /* 0x0000000000007918 */ /* 0x000fc00000000000 */
[----:B------:R-:W-:-:S00]  /*86d0*/  NOP ;  /* 0x0000000000007918 */ /* 0x000fc00000000000 */
[----:B------:R-:W-:-:S00]  /*86e0*/  NOP ;  /* 0x0000000000007918 */ /* 0x000fc00000000000 */
[----:B------:R-:W-:-:S00]  /*86f0*/  NOP ;  /* 0x0000000000007918 */ /* 0x000fc00000000000 */
.L_x_191:


//--------------------- .nv.global.init           --------------------------
	.section	.nv.global.init,"aw",@progbits
.nv.global.init:
	.type		$str$22,@object
	.size		$str$22,($str$23 - $str$22)
$str$22:
        /*0000*/ 	.byte	0x6b, 0x5f, 0x74, 0x69, 0x6c, 0x65, 0x5f, 0x63, 0x6f, 0x75, 0x6e, 0x74, 0x20, 0x3e, 0x3d, 0x20
        /*0010*/ 	.byte	0x31, 0x00
	.type		$str$23,@object
	.size		$str$23,(__unnamed_1 - $str$23)
$str$23:
        /*0012*/ 	.byte	0x2f, 0x74, 0x6d, 0x70, 0x2f, 0x63, 0x75, 0x74, 0x6c, 0x61, 0x73, 0x73, 0x5f, 0x73, 0x77, 0x65
        /*0022*/ 	.byte	0x65, 0x70, 0x5f, 0x73, 0x72, 0x63, 0x2f, 0x69, 0x6e, 0x63, 0x6c, 0x75, 0x64, 0x65, 0x2f, 0x63
        /*0032*/ 	.byte	0x75, 0x74, 0x6c, 0x61, 0x73, 0x73, 0x2f, 0x67, 0x65, 0x6d, 0x6d, 0x2f, 0x63, 0x6f, 0x6c, 0x6c
        /*0042*/ 	.byte	0x65, 0x63, 0x74, 0x69, 0x76, 0x65, 0x2f, 0x73, 0x6d, 0x39, 0x30, 0x5f, 0x6d, 0x6d, 0x61, 0x5f
        /*0052*/ 	.byte	0x74, 0x6d, 0x61, 0x5f, 0x67, 0x6d, 0x6d, 0x61, 0x5f, 0x73, 0x73, 0x5f, 0x77, 0x61, 0x72, 0x70
        /*0062*/ 	.byte	0x73, 0x70, 0x65, 0x63, 0x69, 0x61, 0x6c, 0x69, 0x7a, 0x65, 0x64, 0x2e, 0x68, 0x70, 0x70, 0x00
	.type		__unnamed_1,@object
	.size		__unnamed_1,(.L_0 - __unnamed_1)
__unnamed_1:
        /*0072*/ 	.byte	0x76, 0x6f, 0x69, 0x64, 0x20, 0x63, 0x75, 0x74, 0x6c, 0x61, 0x73, 0x73, 0x3a, 0x3a, 0x67, 0x65
        /* <DEDUP_REMOVED lines=175> */
        /*0b72*/ 	.byte	0x3a, 0x69, 0x64, 0x65, 0x6e, 0x74, 0x69, 0x74, 0x79, 0x5d, 0x00
.L_0:


//--------------------- .nv.shared._ZN7cutlass13device_kernelINS_4gemm6kernel13GemmUniversalIN4cute5tupleIJiiiiEEENS1_10collective13CollectiveMmaINS1_34MainloopSm90TmaGmmaWarpSpecializedILi2ENS5_IJNS4_1CILi2EEENSA_ILi1EEESC_EEENS1_35KernelTmaWarpSpecializedCooperativeEEENS5_IJNSA_ILi256EEENSA_ILi64EEESH_EEEfNS5_IJlSC_lEEEfSJ_NS4_8TiledMMAINS4_8MMA_AtomIJNS4_4SM904GMMA29MMA_64x64x8_F32TF32TF32_SS_TNILNSN_7ScaleInE1ELSP_1EEEEEENS4_6LayoutISD_NS5_IJSC_NSA_ILi0EEEST_EEEEENS5_IJNS4_10UnderscoreESW_SW_EEEEENS4_13SM90_TMA_LOADENS4_14ComposedLayoutINS4_7SwizzleILi3ELi4ELi3EEENS4_18smem_ptr_flag_bitsILi32EEENSS_INS5_IJNSA_ILi8EEENSA_ILi32EEEEEENS5_IJS16_SC_EEEEEEEvNS4_8identityENS4_23SM90_TMA_LOAD_MULTICASTES1A_vS1B_EENS_8epilogue10collective6detail29Sm90TmaWarpSpecializedAdapterINS1F_15DefaultEpilogueIfSJ_SJ_NS1E_6thread17LinearCombinationIfLi1EffLNS1J_9ScaleType4KindE0ELNS_15FloatRoundStyleE2EfEENS1_15EpilogueDefaultEEEEEvvEEEEvNT_6ParamsE --------------------------
	.section	.nv.shared._ZN7cutlass13device_kernelINS_4gemm6kernel13GemmUniversalIN4cute5tupleIJiiiiEEENS1_10collective13CollectiveMmaINS1_34MainloopSm90TmaGmmaWarpSpecializedILi2ENS5_IJNS4_1CILi2EEENSA_ILi1EEESC_EEENS1_35KernelTmaWarpSpecializedCooperativeEEENS5_IJNSA_ILi256EEENSA_ILi64EEESH_EEEfNS5_IJlSC_lEEEfSJ_NS4_8TiledMMAINS4_8MMA_AtomIJNS4_4SM904GMMA29MMA_64x64x8_F32TF32TF32_SS_TNILNSN_7ScaleInE1ELSP_1EEEEEENS4_6LayoutISD_NS5_IJSC_NSA_ILi0EEEST_EEEEENS5_IJNS4_10UnderscoreESW_SW_EEEEENS4_13SM90_TMA_LOADENS4_14ComposedLayoutINS4_7SwizzleILi3ELi4ELi3EEENS4_18smem_ptr_flag_bitsILi32EEENSS_INS5_IJNSA_ILi8EEENSA_ILi32EEEEEENS5_IJS16_SC_EEEEEEEvNS4_8identityENS4_23SM90_TMA_LOAD_MULTICASTES1A_vS1B_EENS_8epilogue10collective6detail29Sm90TmaWarpSpecializedAdapterINS1F_15DefaultEpilogueIfSJ_SJ_NS1E_6thread17LinearCombinationIfLi1EffLNS1J_9ScaleType4KindE0ELNS_15FloatRoundStyleE2EfEENS1_15EpilogueDefaultEEEEEvvEEEEvNT_6ParamsE,"aw",@nobits
	.sectionflags	@""
	.align	16
	.zero		1024


//--------------------- .nv.shared.reserved.0     --------------------------
	.section	.nv.shared.reserved.0,"aw",@nobits
	.weak		__nv_reservedSMEM_offset_0_alias
	.size		__nv_reservedSMEM_offset_0_alias, 0, 0
	.other		__nv_reservedSMEM_offset_0_alias,@"STO_CUDA_RESERVED_SHARED STV_DEFAULT"
__nv_reservedSMEM_offset_0_alias:
	.zero		0


//--------------------- .nv.global                --------------------------
	.section	.nv.global,"aw",@nobits
.nv.global:
	.type		_ZN40_INTERNAL_86b71b84_4_k_cu_1e14a4b4_172424cute1_E,@object
	.size		_ZN40_INTERNAL_86b71b84_4_k_cu_1e14a4b4_172424cute1_E,(_ZN40_INTERNAL_86b71b84_4_k_cu_1e14a4b4_172424cuda3std3__45__cpo6cbeginE - _ZN40_INTERNAL_86b71b84_4_k_cu_1e14a4b4_172424cute1_E)
_ZN40_INTERNAL_86b71b84_4_k_cu_1e14a4b4_172424cute1_E:
	.zero		1
	.type		_ZN40_INTERNAL_86b71b84_4_k_cu_1e14a4b4_172424cuda3std3__45__cpo6cbeginE,@object
	.size		_ZN40_INTERNAL_86b71b84_4_k_cu_1e14a4b4_172424cuda3std3__45__cpo6cbeginE,(_ZN40_INTERNAL_86b71b84_4_k_cu_1e14a4b4_172424cuda3std3__48in_placeE - _ZN40_INTERNAL_86b71b84_4_k_cu_1e14a4b4_172424cuda3std3__45__cpo6cbeginE)
_ZN40_INTERNAL_86b71b84_4_k_cu_1e14a4b4_172424cuda3std3__45__cpo6cbeginE:
	.zero		1
	.type		_ZN40_INTERNAL_86b71b84_4_k_cu_1e14a4b4_172424cuda3std3__48in_placeE,@object
	.size		_ZN40_INTERNAL_86b71b84_4_k_cu_1e14a4b4_172424cuda3std3__48in_placeE,(_ZN40_INTERNAL_86b71b84_4_k_cu_1e14a4b4_172424cuda3std6ranges3__45__cpo9iter_moveE - _ZN40_INTERNAL_86b71b84_4_k_cu_1e14a4b4_172424cuda3std3__48in_placeE)
_ZN40_INTERNAL_86b71b84_4_k_cu_1e14a4b4_172424cuda3std3__48in_placeE:
	.zero		1
	.type		_ZN40_INTERNAL_86b71b84_4_k_cu_1e14a4b4_172424cuda3std6ranges3__45__cpo9iter_moveE,@object
	.size		_ZN40_INTERNAL_86b71b84_4_k_cu_1e14a4b4_172424cuda3std6ranges3__45__cpo9iter_moveE,(_ZN40_INTERNAL_86b71b84_4_k_cu_1e14a4b4_172424cuda3std3__45__cpo5beginE - _ZN40_INTERNAL_86b71b84_4_k_cu_1e14a4b4_172424cuda3std6ranges3__45__cpo9iter_moveE)
_ZN40_INTERNAL_86b71b84_4_k_cu_1e14a4b4_172424cuda3std6ranges3__45__cpo9iter_moveE:
	.zero		1
	.type		_ZN40_INTERNAL_86b71b84_4_k_cu_1e14a4b4_172424cuda3std3__45__cpo5beginE,@object
	.size		_ZN40_INTERNAL_86b71b84_4_k_cu_1e14a4b4_172424cuda3std3__45__cpo5beginE,(_ZN40_INTERNAL_86b71b84_4_k_cu_1e14a4b4_172424cuda3std3__442_GLOBAL__N__86b71b84_4_k_cu_1e14a4b4_172426ignoreE - _ZN40_INTERNAL_86b71b84_4_k_cu_1e14a4b4_172424cuda3std3__45__cpo5beginE)
_ZN40_INTERNAL_86b71b84_4_k_cu_1e14a4b4_172424cuda3std3__45__cpo5beginE:
	.zero		1
	.type		_ZN40_INTERNAL_86b71b84_4_k_cu_1e14a4b4_172424cuda3std3__442_GLOBAL__N__86b71b84_4_k_cu_1e14a4b4_172426ignoreE,@object
	.size		_ZN40_INTERNAL_86b71b84_4_k_cu_1e14a4b4_172424cuda3std3__442_GLOBAL__N__86b71b84_4_k_cu_1e14a4b4_172426ignoreE,(_ZN40_INTERNAL_86b71b84_4_k_cu_1e14a4b4_172424cute7productE - _ZN40_INTERNAL_86b71b84_4_k_cu_1e14a4b4_172424cuda3std3__442_GLOBAL__N__86b71b84_4_k_cu_1e14a4b4_172426ignoreE)
_ZN40_INTERNAL_86b71b84_4_k_cu_1e14a4b4_172424cuda3std3__442_GLOBAL__N__86b71b84_4_k_cu_1e14a4b4_172426ignoreE:
	.zero		1
	.type		_ZN40_INTERNAL_86b71b84_4_k_cu_1e14a4b4_172424cute7productE,@object
	.size		_ZN40_INTERNAL_86b71b84_4_k_cu_1e14a4b4_172424cute7productE,(_ZN40_INTERNAL_86b71b84_4_k_cu_1e14a4b4_172424cuda3std3__45__cpo3endE - _ZN40_INTERNAL_86b71b84_4_k_cu_1e14a4b4_172424cute7productE)
_ZN40_INTERNAL_86b71b84_4_k_cu_1e14a4b4_172424cute7productE:
	.zero		1
	.type		_ZN40_INTERNAL_86b71b84_4_k_cu_1e14a4b4_172424cuda3std3__45__cpo3endE,@object
	.size		_ZN40_INTERNAL_86b71b84_4_k_cu_1e14a4b4_172424cuda3std3__45__cpo3endE,(_ZN40_INTERNAL_86b71b84_4_k_cu_1e14a4b4_172424cuda3std3__419piecewise_constructE - _ZN40_INTERNAL_86b71b84_4_k_cu_1e14a4b4_172424cuda3std3__45__cpo3endE)
_ZN40_INTERNAL_86b71b84_4_k_cu_1e14a4b4_172424cuda3std3__45__cpo3endE:
	.zero		1
	.type		_ZN40_INTERNAL_86b71b84_4_k_cu_1e14a4b4_172424cuda3std3__419piecewise_constructE,@object
	.size		_ZN40_INTERNAL_86b71b84_4_k_cu_1e14a4b4_172424cuda3std3__419piecewise_constructE,(_ZN40_INTERNAL_86b71b84_4_k_cu_1e14a4b4_172424cuda3std3__45__cpo4cendE - _ZN40_INTERNAL_86b71b84_4_k_cu_1e14a4b4_172424cuda3std3__419piecewise_constructE)
_ZN40_INTERNAL_86b71b84_4_k_cu_1e14a4b4_172424cuda3std3__419piecewise_constructE:
	.zero		1
	.type		_ZN40_INTERNAL_86b71b84_4_k_cu_1e14a4b4_172424cuda3std3__45__cpo4cendE,@object
	.size		_ZN40_INTERNAL_86b71b84_4_k_cu_1e14a4b4_172424cuda3std3__45__cpo4cendE,(_ZN40_INTERNAL_86b71b84_4_k_cu_1e14a4b4_172424cuda3std6ranges3__45__cpo4swapE - _ZN40_INTERNAL_86b71b84_4_k_cu_1e14a4b4_172424cuda3std3__45__cpo4cendE)
_ZN40_INTERNAL_86b71b84_4_k_cu_1e14a4b4_172424cuda3std3__45__cpo4cendE:
	.zero		1
	.type		_ZN40_INTERNAL_86b71b84_4_k_cu_1e14a4b4_172424cuda3std6ranges3__45__cpo4swapE,@object
	.size		_ZN40_INTERNAL_86b71b84_4_k_cu_1e14a4b4_172424cuda3std6ranges3__45__cpo4swapE,(.L_8 - _ZN40_INTERNAL_86b71b84_4_k_cu_1e14a4b4_172424cuda3std6ranges3__45__cpo4swapE)
_ZN40_INTERNAL_86b71b84_4_k_cu_1e14a4b4_172424cuda3std6ranges3__45__cpo4swapE:
	.zero		1
.L_8:


//--------------------- .nv.constant0._ZN7cutlass13device_kernelINS_4gemm6kernel13GemmUniversalIN4cute5tupleIJiiiiEEENS1_10collective13CollectiveMmaINS1_34MainloopSm90TmaGmmaWarpSpecializedILi2ENS5_IJNS4_1CILi2EEENSA_ILi1EEESC_EEENS1_35KernelTmaWarpSpecializedCooperativeEEENS5_IJNSA_ILi256EEENSA_ILi64EEESH_EEEfNS5_IJlSC_lEEEfSJ_NS4_8TiledMMAINS4_8MMA_AtomIJNS4_4SM904GMMA29MMA_64x64x8_F32TF32TF32_SS_TNILNSN_7ScaleInE1ELSP_1EEEEEENS4_6LayoutISD_NS5_IJSC_NSA_ILi0EEEST_EEEEENS5_IJNS4_10UnderscoreESW_SW_EEEEENS4_13SM90_TMA_LOADENS4_14ComposedLayoutINS4_7SwizzleILi3ELi4ELi3EEENS4_18smem_ptr_flag_bitsILi32EEENSS_INS5_IJNSA_ILi8EEENSA_ILi32EEEEEENS5_IJS16_SC_EEEEEEEvNS4_8identityENS4_23SM90_TMA_LOAD_MULTICASTES1A_vS1B_EENS_8epilogue10collective6detail29Sm90TmaWarpSpecializedAdapterINS1F_15DefaultEpilogueIfSJ_SJ_NS1E_6thread17LinearCombinationIfLi1EffLNS1J_9ScaleType4KindE0ELNS_15FloatRoundStyleE2EfEENS1_15EpilogueDefaultEEEEEvvEEEEvNT_6ParamsE --------------------------
	.section	.nv.constant0._ZN7cutlass13device_kernelINS_4gemm6kernel13GemmUniversalIN4cute5tupleIJiiiiEEENS1_10collective13CollectiveMmaINS1_34MainloopSm90TmaGmmaWarpSpecializedILi2ENS5_IJNS4_1CILi2EEENSA_ILi1EEESC_EEENS1_35KernelTmaWarpSpecializedCooperativeEEENS5_IJNSA_ILi256EEENSA_ILi64EEESH_EEEfNS5_IJlSC_lEEEfSJ_NS4_8TiledMMAINS4_8MMA_AtomIJNS4_4SM904GMMA29MMA_64x64x8_F32TF32TF32_SS_TNILNSN_7ScaleInE1ELSP_1EEEEEENS4_6LayoutISD_NS5_IJSC_NSA_ILi0EEEST_EEEEENS5_IJNS4_10UnderscoreESW_SW_EEEEENS4_13SM90_TMA_LOADENS4_14ComposedLayoutINS4_7SwizzleILi3ELi4ELi3EEENS4_18smem_ptr_flag_bitsILi32EEENSS_INS5_IJNSA_ILi8EEENSA_ILi32EEEEEENS5_IJS16_SC_EEEEEEEvNS4_8identityENS4_23SM90_TMA_LOAD_MULTICASTES1A_vS1B_EENS_8epilogue10collective6detail29Sm90TmaWarpSpecializedAdapterINS1F_15DefaultEpilogueIfSJ_SJ_NS1E_6thread17LinearCombinationIfLi1EffLNS1J_9ScaleType4KindE0ELNS_15FloatRoundStyleE2EfEENS1_15EpilogueDefaultEEEEEvvEEEEvNT_6ParamsE,"a",@progbits
	.sectionflags	@""
	.align	4
.nv.constant0._ZN7cutlass13device_kernelINS_4gemm6kernel13GemmUniversalIN4cute5tupleIJiiiiEEENS1_10collective13CollectiveMmaINS1_34MainloopSm90TmaGmmaWarpSpecializedILi2ENS5_IJNS4_1CILi2EEENSA_ILi1EEESC_EEENS1_35KernelTmaWarpSpecializedCooperativeEEENS5_IJNSA_ILi256EEENSA_ILi64EEESH_EEEfNS5_IJlSC_lEEEfSJ_NS4_8TiledMMAINS4_8MMA_AtomIJNS4_4SM904GMMA29MMA_64x64x8_F32TF32TF32_SS_TNILNSN_7ScaleInE1ELSP_1EEEEEENS4_6LayoutISD_NS5_IJSC_NSA_ILi0EEEST_EEEEENS5_IJNS4_10UnderscoreESW_SW_EEEEENS4_13SM90_TMA_LOADENS4_14ComposedLayoutINS4_7SwizzleILi3ELi4ELi3EEENS4_18smem_ptr_flag_bitsILi32EEENSS_INS5_IJNSA_ILi8EEENSA_ILi32EEEEEENS5_IJS16_SC_EEEEEEEvNS4_8identityENS4_23SM90_TMA_LOAD_MULTICASTES1A_vS1B_EENS_8epilogue10collective6detail29Sm90TmaWarpSpecializedAdapterINS1F_15DefaultEpilogueIfSJ_SJ_NS1E_6thread17LinearCombinationIfLi1EffLNS1J_9ScaleType4KindE0ELNS_15FloatRoundStyleE2EfEENS1_15EpilogueDefaultEEEEEvvEEEEvNT_6ParamsE:
	.zero		1664


//--------------------- SYMBOLS --------------------------

	.type		.nv.reservedSmem.offset0,@object
	.size		.nv.reservedSmem.offset0,0x4
	.type		__assertfail,@function
